//
// Generated by NVIDIA NVVM Compiler
//
// Compiler Build ID: CL-36424714
// Cuda compilation tools, release 13.0, V13.0.88
// Based on NVVM 20.0.0
//

.version 9.0
.target sm_100
.address_size 64

	// .globl	_Z11simple_gemmPK6__halfS1_Pfiiiff

.visible .entry _Z11simple_gemmPK6__halfS1_Pfiiiff(
	.param .u64 .ptr .align 1 _Z11simple_gemmPK6__halfS1_Pfiiiff_param_0,
	.param .u64 .ptr .align 1 _Z11simple_gemmPK6__halfS1_Pfiiiff_param_1,
	.param .u64 .ptr .align 1 _Z11simple_gemmPK6__halfS1_Pfiiiff_param_2,
	.param .u32 _Z11simple_gemmPK6__halfS1_Pfiiiff_param_3,
	.param .u32 _Z11simple_gemmPK6__halfS1_Pfiiiff_param_4,
	.param .u32 _Z11simple_gemmPK6__halfS1_Pfiiiff_param_5,
	.param .f32 _Z11simple_gemmPK6__halfS1_Pfiiiff_param_6,
	.param .f32 _Z11simple_gemmPK6__halfS1_Pfiiiff_param_7
)
{
	.reg .pred 	%p<13>;
	.reg .b16 	%rs<31>;
	.reg .b32 	%r<94>;
	.reg .b32 	%f<73>;
	.reg .b64 	%rd<70>;

	ld.param.u64 	%rd4, [_Z11simple_gemmPK6__halfS1_Pfiiiff_param_0];
	ld.param.u64 	%rd5, [_Z11simple_gemmPK6__halfS1_Pfiiiff_param_1];
	ld.param.u32 	%r46, [_Z11simple_gemmPK6__halfS1_Pfiiiff_param_3];
	ld.param.u32 	%r47, [_Z11simple_gemmPK6__halfS1_Pfiiiff_param_4];
	ld.param.u32 	%r45, [_Z11simple_gemmPK6__halfS1_Pfiiiff_param_5];
	ld.param.f32 	%f13, [_Z11simple_gemmPK6__halfS1_Pfiiiff_param_6];
	ld.param.f32 	%f14, [_Z11simple_gemmPK6__halfS1_Pfiiiff_param_7];
	cvta.to.global.u64 	%rd1, %rd5;
	cvta.to.global.u64 	%rd2, %rd4;
	mov.u32 	%r48, %ctaid.x;
	mov.u32 	%r49, %ntid.x;
	mov.u32 	%r50, %tid.x;
	mad.lo.s32 	%r1, %r48, %r49, %r50;
	mov.u32 	%r51, %ctaid.y;
	mov.u32 	%r52, %ntid.y;
	mul.lo.s32 	%r2, %r51, %r52;
	mov.u32 	%r3, %tid.y;
	add.s32 	%r53, %r2, %r3;
	setp.ge.u32 	%p1, %r1, %r46;
	setp.ge.u32 	%p2, %r53, %r47;
	or.pred  	%p3, %p1, %p2;
	@%p3 bra 	$L__BB0_14;
	setp.lt.s32 	%p4, %r45, 1;
	mov.f32 	%f72, 0f00000000;
	@%p4 bra 	$L__BB0_13;
	mul.lo.s32 	%r5, %r45, %r1;
	and.b32  	%r6, %r45, 7;
	setp.lt.u32 	%p5, %r45, 8;
	mov.f32 	%f72, 0f00000000;
	mov.b32 	%r92, 0;
	@%p5 bra 	$L__BB0_5;
	and.b32  	%r92, %r45, 2147483640;
	neg.s32 	%r90, %r92;
	add.s32 	%r55, %r3, %r47;
	add.s32 	%r89, %r55, %r2;
	shl.b32 	%r10, %r47, 3;
	shl.b32 	%r56, %r47, 1;
	add.s32 	%r88, %r53, %r56;
	mad.lo.s32 	%r87, %r47, 3, %r53;
	shl.b32 	%r57, %r47, 2;
	add.s32 	%r86, %r53, %r57;
	mad.lo.s32 	%r85, %r47, 5, %r53;
	mad.lo.s32 	%r84, %r47, 6, %r53;
	mad.lo.s32 	%r83, %r47, 7, %r53;
	add.s32 	%r81, %r5, 3;
	mov.f32 	%f72, 0f00000000;
	mov.u32 	%r82, %r53;
$L__BB0_4:
	.pragma "nounroll";
	add.s32 	%r58, %r81, -3;
	mul.wide.u32 	%rd6, %r58, 2;
	add.s64 	%rd7, %rd2, %rd6;
	ld.global.u16 	%rs1, [%rd7];
	// begin inline asm
	{  cvt.f32.f16 %f19, %rs1;}

	// end inline asm
	mul.wide.u32 	%rd8, %r82, 2;
	add.s64 	%rd9, %rd1, %rd8;
	ld.global.u16 	%rs2, [%rd9];
	// begin inline asm
	{  cvt.f32.f16 %f20, %rs2;}

	// end inline asm
	fma.rn.f32 	%f35, %f19, %f20, %f72;
	add.s32 	%r59, %r81, -2;
	mul.wide.u32 	%rd10, %r59, 2;
	add.s64 	%rd11, %rd2, %rd10;
	ld.global.u16 	%rs3, [%rd11];
	// begin inline asm
	{  cvt.f32.f16 %f21, %rs3;}

	// end inline asm
	mul.wide.u32 	%rd12, %r89, 2;
	add.s64 	%rd13, %rd1, %rd12;
	ld.global.u16 	%rs4, [%rd13];
	// begin inline asm
	{  cvt.f32.f16 %f22, %rs4;}

	// end inline asm
	fma.rn.f32 	%f36, %f21, %f22, %f35;
	add.s32 	%r60, %r81, -1;
	mul.wide.u32 	%rd14, %r60, 2;
	add.s64 	%rd15, %rd2, %rd14;
	ld.global.u16 	%rs5, [%rd15];
	// begin inline asm
	{  cvt.f32.f16 %f23, %rs5;}

	// end inline asm
	mul.wide.u32 	%rd16, %r88, 2;
	add.s64 	%rd17, %rd1, %rd16;
	ld.global.u16 	%rs6, [%rd17];
	// begin inline asm
	{  cvt.f32.f16 %f24, %rs6;}

	// end inline asm
	fma.rn.f32 	%f37, %f23, %f24, %f36;
	add.s32 	%r61, %r81, 4;
	mul.wide.u32 	%rd18, %r81, 2;
	add.s64 	%rd19, %rd2, %rd18;
	ld.global.u16 	%rs7, [%rd19];
	// begin inline asm
	{  cvt.f32.f16 %f25, %rs7;}

	// end inline asm
	mul.wide.u32 	%rd20, %r87, 2;
	add.s64 	%rd21, %rd1, %rd20;
	ld.global.u16 	%rs8, [%rd21];
	// begin inline asm
	{  cvt.f32.f16 %f26, %rs8;}

	// end inline asm
	fma.rn.f32 	%f38, %f25, %f26, %f37;
	add.s32 	%r62, %r81, 1;
	mul.wide.u32 	%rd22, %r62, 2;
	add.s64 	%rd23, %rd2, %rd22;
	ld.global.u16 	%rs9, [%rd23];
	// begin inline asm
	{  cvt.f32.f16 %f27, %rs9;}

	// end inline asm
	mul.wide.u32 	%rd24, %r86, 2;
	add.s64 	%rd25, %rd1, %rd24;
	ld.global.u16 	%rs10, [%rd25];
	// begin inline asm
	{  cvt.f32.f16 %f28, %rs10;}

	// end inline asm
	fma.rn.f32 	%f39, %f27, %f28, %f38;
	add.s32 	%r63, %r81, 2;
	mul.wide.u32 	%rd26, %r63, 2;
	add.s64 	%rd27, %rd2, %rd26;
	ld.global.u16 	%rs11, [%rd27];
	// begin inline asm
	{  cvt.f32.f16 %f29, %rs11;}

	// end inline asm
	mul.wide.u32 	%rd28, %r85, 2;
	add.s64 	%rd29, %rd1, %rd28;
	ld.global.u16 	%rs12, [%rd29];
	// begin inline asm
	{  cvt.f32.f16 %f30, %rs12;}

	// end inline asm
	fma.rn.f32 	%f40, %f29, %f30, %f39;
	add.s32 	%r64, %r81, 3;
	mul.wide.u32 	%rd30, %r64, 2;
	add.s64 	%rd31, %rd2, %rd30;
	ld.global.u16 	%rs13, [%rd31];
	// begin inline asm
	{  cvt.f32.f16 %f31, %rs13;}

	// end inline asm
	mul.wide.u32 	%rd32, %r84, 2;
	add.s64 	%rd33, %rd1, %rd32;
	ld.global.u16 	%rs14, [%rd33];
	// begin inline asm
	{  cvt.f32.f16 %f32, %rs14;}

	// end inline asm
	fma.rn.f32 	%f41, %f31, %f32, %f40;
	mul.wide.u32 	%rd34, %r61, 2;
	add.s64 	%rd35, %rd2, %rd34;
	ld.global.u16 	%rs15, [%rd35];
	// begin inline asm
	{  cvt.f32.f16 %f33, %rs15;}

	// end inline asm
	mul.wide.u32 	%rd36, %r83, 2;
	add.s64 	%rd37, %rd1, %rd36;
	ld.global.u16 	%rs16, [%rd37];
	// begin inline asm
	{  cvt.f32.f16 %f34, %rs16;}

	// end inline asm
	fma.rn.f32 	%f72, %f33, %f34, %f41;
	add.s32 	%r90, %r90, 8;
	add.s32 	%r89, %r89, %r10;
	add.s32 	%r88, %r88, %r10;
	add.s32 	%r87, %r87, %r10;
	add.s32 	%r86, %r86, %r10;
	add.s32 	%r85, %r85, %r10;
	add.s32 	%r84, %r84, %r10;
	add.s32 	%r83, %r83, %r10;
	add.s32 	%r82, %r82, %r10;
	add.s32 	%r81, %r81, 8;
	setp.ne.s32 	%p6, %r90, 0;
	@%p6 bra 	$L__BB0_4;
$L__BB0_5:
	setp.eq.s32 	%p7, %r6, 0;
	@%p7 bra 	$L__BB0_13;
	and.b32  	%r39, %r45, 3;
	setp.lt.u32 	%p8, %r6, 4;
	@%p8 bra 	$L__BB0_8;
	add.s32 	%r65, %r92, %r5;
	mul.wide.u32 	%rd38, %r65, 2;
	add.s64 	%rd39, %rd2, %rd38;
	ld.global.u16 	%rs17, [%rd39];
	// begin inline asm
	{  cvt.f32.f16 %f43, %rs17;}

	// end inline asm
	mad.lo.s32 	%r66, %r92, %r47, %r53;
	mul.wide.u32 	%rd40, %r66, 2;
	add.s64 	%rd41, %rd1, %rd40;
	ld.global.u16 	%rs18, [%rd41];
	// begin inline asm
	{  cvt.f32.f16 %f44, %rs18;}

	// end inline asm
	fma.rn.f32 	%f51, %f43, %f44, %f72;
	add.s32 	%r67, %r65, 1;
	mul.wide.u32 	%rd42, %r67, 2;
	add.s64 	%rd43, %rd2, %rd42;
	ld.global.u16 	%rs19, [%rd43];
	// begin inline asm
	{  cvt.f32.f16 %f45, %rs19;}

	// end inline asm
	add.s32 	%r68, %r66, %r47;
	mul.wide.u32 	%rd44, %r68, 2;
	add.s64 	%rd45, %rd1, %rd44;
	ld.global.u16 	%rs20, [%rd45];
	// begin inline asm
	{  cvt.f32.f16 %f46, %rs20;}

	// end inline asm
	fma.rn.f32 	%f52, %f45, %f46, %f51;
	add.s32 	%r69, %r65, 2;
	mul.wide.u32 	%rd46, %r69, 2;
	add.s64 	%rd47, %rd2, %rd46;
	ld.global.u16 	%rs21, [%rd47];
	// begin inline asm
	{  cvt.f32.f16 %f47, %rs21;}

	// end inline asm
	add.s32 	%r70, %r68, %r47;
	mul.wide.u32 	%rd48, %r70, 2;
	add.s64 	%rd49, %rd1, %rd48;
	ld.global.u16 	%rs22, [%rd49];
	// begin inline asm
	{  cvt.f32.f16 %f48, %rs22;}

	// end inline asm
	fma.rn.f32 	%f53, %f47, %f48, %f52;
	add.s32 	%r71, %r65, 3;
	mul.wide.u32 	%rd50, %r71, 2;
	add.s64 	%rd51, %rd2, %rd50;
	ld.global.u16 	%rs23, [%rd51];
	// begin inline asm
	{  cvt.f32.f16 %f49, %rs23;}

	// end inline asm
	add.s32 	%r72, %r70, %r47;
	mul.wide.u32 	%rd52, %r72, 2;
	add.s64 	%rd53, %rd1, %rd52;
	ld.global.u16 	%rs24, [%rd53];
	// begin inline asm
	{  cvt.f32.f16 %f50, %rs24;}

	// end inline asm
	fma.rn.f32 	%f72, %f49, %f50, %f53;
	add.s32 	%r92, %r92, 4;
$L__BB0_8:
	setp.eq.s32 	%p9, %r39, 0;
	@%p9 bra 	$L__BB0_13;
	setp.eq.s32 	%p10, %r39, 1;
	@%p10 bra 	$L__BB0_11;
	add.s32 	%r73, %r92, %r5;
	mul.wide.u32 	%rd54, %r73, 2;
	add.s64 	%rd55, %rd2, %rd54;
	ld.global.u16 	%rs25, [%rd55];
	// begin inline asm
	{  cvt.f32.f16 %f55, %rs25;}

	// end inline asm
	mad.lo.s32 	%r74, %r92, %r47, %r53;
	mul.wide.u32 	%rd56, %r74, 2;
	add.s64 	%rd57, %rd1, %rd56;
	ld.global.u16 	%rs26, [%rd57];
	// begin inline asm
	{  cvt.f32.f16 %f56, %rs26;}

	// end inline asm
	fma.rn.f32 	%f59, %f55, %f56, %f72;
	add.s32 	%r75, %r73, 1;
	mul.wide.u32 	%rd58, %r75, 2;
	add.s64 	%rd59, %rd2, %rd58;
	ld.global.u16 	%rs27, [%rd59];
	// begin inline asm
	{  cvt.f32.f16 %f57, %rs27;}

	// end inline asm
	add.s32 	%r76, %r74, %r47;
	mul.wide.u32 	%rd60, %r76, 2;
	add.s64 	%rd61, %rd1, %rd60;
	ld.global.u16 	%rs28, [%rd61];
	// begin inline asm
	{  cvt.f32.f16 %f58, %rs28;}

	// end inline asm
	fma.rn.f32 	%f72, %f57, %f58, %f59;
	add.s32 	%r92, %r92, 2;
$L__BB0_11:
	and.b32  	%r77, %r45, 1;
	setp.eq.b32 	%p11, %r77, 1;
	not.pred 	%p12, %p11;
	@%p12 bra 	$L__BB0_13;
	add.s32 	%r78, %r92, %r5;
	mul.wide.u32 	%rd62, %r78, 2;
	add.s64 	%rd63, %rd2, %rd62;
	ld.global.u16 	%rs29, [%rd63];
	// begin inline asm
	{  cvt.f32.f16 %f60, %rs29;}

	// end inline asm
	mad.lo.s32 	%r79, %r92, %r47, %r53;
	mul.wide.u32 	%rd64, %r79, 2;
	add.s64 	%rd65, %rd1, %rd64;
	ld.global.u16 	%rs30, [%rd65];
	// begin inline asm
	{  cvt.f32.f16 %f61, %rs30;}

	// end inline asm
	fma.rn.f32 	%f72, %f60, %f61, %f72;
$L__BB0_13:
	ld.param.u64 	%rd69, [_Z11simple_gemmPK6__halfS1_Pfiiiff_param_2];
	mad.lo.s32 	%r80, %r47, %r1, %r53;
	cvta.to.global.u64 	%rd66, %rd69;
	mul.wide.u32 	%rd67, %r80, 4;
	add.s64 	%rd68, %rd66, %rd67;
	ld.global.f32 	%f62, [%rd68];
	mul.f32 	%f63, %f14, %f62;
	fma.rn.f32 	%f64, %f13, %f72, %f63;
	st.global.f32 	[%rd68], %f64;
$L__BB0_14:
	ret;

}
	// .globl	_Z12wmma_examplePK6__halfS1_Pfiiiff
.visible .entry _Z12wmma_examplePK6__halfS1_Pfiiiff(
	.param .u64 .ptr .align 1 _Z12wmma_examplePK6__halfS1_Pfiiiff_param_0,
	.param .u64 .ptr .align 1 _Z12wmma_examplePK6__halfS1_Pfiiiff_param_1,
	.param .u64 .ptr .align 1 _Z12wmma_examplePK6__halfS1_Pfiiiff_param_2,
	.param .u32 _Z12wmma_examplePK6__halfS1_Pfiiiff_param_3,
	.param .u32 _Z12wmma_examplePK6__halfS1_Pfiiiff_param_4,
	.param .u32 _Z12wmma_examplePK6__halfS1_Pfiiiff_param_5,
	.param .f32 _Z12wmma_examplePK6__halfS1_Pfiiiff_param_6,
	.param .f32 _Z12wmma_examplePK6__halfS1_Pfiiiff_param_7
)
{
	.reg .pred 	%p<17>;
	.reg .b32 	%r<147>;
	.reg .b32 	%f<232>;
	.reg .b64 	%rd<43>;

	ld.param.u64 	%rd6, [_Z12wmma_examplePK6__halfS1_Pfiiiff_param_0];
	ld.param.u64 	%rd7, [_Z12wmma_examplePK6__halfS1_Pfiiiff_param_1];
	ld.param.u32 	%r38, [_Z12wmma_examplePK6__halfS1_Pfiiiff_param_3];
	ld.param.u32 	%r39, [_Z12wmma_examplePK6__halfS1_Pfiiiff_param_4];
	ld.param.u32 	%r40, [_Z12wmma_examplePK6__halfS1_Pfiiiff_param_5];
	ld.param.f32 	%f121, [_Z12wmma_examplePK6__halfS1_Pfiiiff_param_6];
	cvta.to.global.u64 	%rd1, %rd7;
	cvta.to.global.u64 	%rd2, %rd6;
	mov.u32 	%r41, %ctaid.x;
	mov.u32 	%r42, %ntid.x;
	mov.u32 	%r43, %tid.x;
	mad.lo.s32 	%r44, %r41, %r42, %r43;
	shr.u32 	%r1, %r44, 5;
	mov.u32 	%r45, %ctaid.y;
	mov.u32 	%r46, %ntid.y;
	mov.u32 	%r47, %tid.y;
	mad.lo.s32 	%r2, %r45, %r46, %r47;
	setp.lt.s32 	%p2, %r40, 1;
	mov.f32 	%f167, 0f00000000;
	mov.f32 	%f166, %f167;
	mov.f32 	%f165, %f167;
	mov.f32 	%f164, %f167;
	mov.f32 	%f163, %f167;
	mov.f32 	%f162, %f167;
	mov.f32 	%f161, %f167;
	mov.f32 	%f160, %f167;
	@%p2 bra 	$L__BB1_17;
	shl.b32 	%r49, %r1, 4;
	shl.b32 	%r50, %r2, 4;
	setp.lt.s32 	%p3, %r49, %r38;
	setp.lt.s32 	%p4, %r50, %r39;
	and.pred  	%p1, %p3, %p4;
	cvt.u64.u32 	%rd3, %r49;
	mul.lo.s32 	%r3, %r40, %r50;
	add.s32 	%r51, %r40, -1;
	shr.u32 	%r52, %r51, 4;
	add.s32 	%r4, %r52, 1;
	and.b32  	%r5, %r4, 3;
	setp.lt.u32 	%p5, %r40, 49;
	mov.b32 	%r143, 0;
	mov.f32 	%f160, 0f00000000;
	mov.f32 	%f161, %f160;
	mov.f32 	%f162, %f160;
	mov.f32 	%f163, %f160;
	mov.f32 	%f164, %f160;
	mov.f32 	%f165, %f160;
	mov.f32 	%f166, %f160;
	mov.f32 	%f167, %f160;
	@%p5 bra 	$L__BB1_12;
	mul.lo.s32 	%r140, %r38, 48;
	shl.b32 	%r7, %r38, 6;
	shl.b32 	%r139, %r38, 5;
	shl.b32 	%r138, %r38, 4;
	and.b32  	%r54, %r4, 536870908;
	neg.s32 	%r136, %r54;
	mov.f32 	%f160, 0f00000000;
	mov.b32 	%r137, 0;
	not.pred 	%p6, %p1;
	mov.u32 	%r141, %r3;
	mov.u32 	%r143, %r137;
$L__BB1_3:
	@%p6 bra 	$L__BB1_5;
	cvt.s64.s32 	%rd8, %r137;
	add.s64 	%rd9, %rd8, %rd3;
	shl.b64 	%rd10, %rd9, 1;
	add.s64 	%rd11, %rd2, %rd10;
	wmma.load.a.sync.aligned.col.m16n16k16.global.f16 	{%r55, %r56, %r57, %r58, %r59, %r60, %r61, %r62}, [%rd11], %r38;
	mul.wide.u32 	%rd12, %r141, 2;
	add.s64 	%rd13, %rd1, %rd12;
	wmma.load.b.sync.aligned.col.m16n16k16.global.f16 	{%r63, %r64, %r65, %r66, %r67, %r68, %r69, %r70}, [%rd13], %r40;
	wmma.mma.sync.aligned.col.col.m16n16k16.f32.f32 {%f167, %f166, %f165, %f164, %f163, %f162, %f161, %f160}, {%r55, %r56, %r57, %r58, %r59, %r60, %r61, %r62}, {%r63, %r64, %r65, %r66, %r67, %r68, %r69, %r70}, {%f167, %f166, %f165, %f164, %f163, %f162, %f161, %f160};
$L__BB1_5:
	mul.wide.u32 	%rd14, %r141, 2;
	add.s64 	%rd4, %rd1, %rd14;
	@%p6 bra 	$L__BB1_7;
	cvt.s64.s32 	%rd15, %r138;
	add.s64 	%rd16, %rd15, %rd3;
	shl.b64 	%rd17, %rd16, 1;
	add.s64 	%rd18, %rd2, %rd17;
	wmma.load.a.sync.aligned.col.m16n16k16.global.f16 	{%r71, %r72, %r73, %r74, %r75, %r76, %r77, %r78}, [%rd18], %r38;
	add.s64 	%rd19, %rd4, 32;
	wmma.load.b.sync.aligned.col.m16n16k16.global.f16 	{%r79, %r80, %r81, %r82, %r83, %r84, %r85, %r86}, [%rd19], %r40;
	wmma.mma.sync.aligned.col.col.m16n16k16.f32.f32 {%f167, %f166, %f165, %f164, %f163, %f162, %f161, %f160}, {%r71, %r72, %r73, %r74, %r75, %r76, %r77, %r78}, {%r79, %r80, %r81, %r82, %r83, %r84, %r85, %r86}, {%f167, %f166, %f165, %f164, %f163, %f162, %f161, %f160};
$L__BB1_7:
	@%p6 bra 	$L__BB1_9;
	cvt.s64.s32 	%rd20, %r139;
	add.s64 	%rd21, %rd20, %rd3;
	shl.b64 	%rd22, %rd21, 1;
	add.s64 	%rd23, %rd2, %rd22;
	wmma.load.a.sync.aligned.col.m16n16k16.global.f16 	{%r87, %r88, %r89, %r90, %r91, %r92, %r93, %r94}, [%rd23], %r38;
	add.s64 	%rd24, %rd4, 64;
	wmma.load.b.sync.aligned.col.m16n16k16.global.f16 	{%r95, %r96, %r97, %r98, %r99, %r100, %r101, %r102}, [%rd24], %r40;
	wmma.mma.sync.aligned.col.col.m16n16k16.f32.f32 {%f167, %f166, %f165, %f164, %f163, %f162, %f161, %f160}, {%r87, %r88, %r89, %r90, %r91, %r92, %r93, %r94}, {%r95, %r96, %r97, %r98, %r99, %r100, %r101, %r102}, {%f167, %f166, %f165, %f164, %f163, %f162, %f161, %f160};
$L__BB1_9:
	@%p6 bra 	$L__BB1_11;
	cvt.s64.s32 	%rd25, %r140;
	add.s64 	%rd26, %rd25, %rd3;
	shl.b64 	%rd27, %rd26, 1;
	add.s64 	%rd28, %rd2, %rd27;
	wmma.load.a.sync.aligned.col.m16n16k16.global.f16 	{%r103, %r104, %r105, %r106, %r107, %r108, %r109, %r110}, [%rd28], %r38;
	add.s64 	%rd29, %rd4, 96;
	wmma.load.b.sync.aligned.col.m16n16k16.global.f16 	{%r111, %r112, %r113, %r114, %r115, %r116, %r117, %r118}, [%rd29], %r40;
	wmma.mma.sync.aligned.col.col.m16n16k16.f32.f32 {%f167, %f166, %f165, %f164, %f163, %f162, %f161, %f160}, {%r103, %r104, %r105, %r106, %r107, %r108, %r109, %r110}, {%r111, %r112, %r113, %r114, %r115, %r116, %r117, %r118}, {%f167, %f166, %f165, %f164, %f163, %f162, %f161, %f160};
$L__BB1_11:
	add.s32 	%r143, %r143, 64;
	add.s32 	%r141, %r141, 64;
	add.s32 	%r140, %r140, %r7;
	add.s32 	%r139, %r139, %r7;
	add.s32 	%r138, %r138, %r7;
	add.s32 	%r137, %r137, %r7;
	add.s32 	%r136, %r136, 4;
	setp.ne.s32 	%p10, %r136, 0;
	@%p10 bra 	$L__BB1_3;
$L__BB1_12:
	setp.eq.s32 	%p11, %r5, 0;
	@%p11 bra 	$L__BB1_17;
	add.s32 	%r146, %r143, %r3;
	mul.lo.s32 	%r145, %r143, %r38;
	shl.b32 	%r28, %r38, 4;
	neg.s32 	%r144, %r5;
	not.pred 	%p12, %p1;
$L__BB1_14:
	.pragma "nounroll";
	@%p12 bra 	$L__BB1_16;
	cvt.s64.s32 	%rd30, %r145;
	add.s64 	%rd31, %rd30, %rd3;
	shl.b64 	%rd32, %rd31, 1;
	add.s64 	%rd33, %rd2, %rd32;
	wmma.load.a.sync.aligned.col.m16n16k16.global.f16 	{%r119, %r120, %r121, %r122, %r123, %r124, %r125, %r126}, [%rd33], %r38;
	mul.wide.u32 	%rd34, %r146, 2;
	add.s64 	%rd35, %rd1, %rd34;
	wmma.load.b.sync.aligned.col.m16n16k16.global.f16 	{%r127, %r128, %r129, %r130, %r131, %r132, %r133, %r134}, [%rd35], %r40;
	wmma.mma.sync.aligned.col.col.m16n16k16.f32.f32 {%f167, %f166, %f165, %f164, %f163, %f162, %f161, %f160}, {%r119, %r120, %r121, %r122, %r123, %r124, %r125, %r126}, {%r127, %r128, %r129, %r130, %r131, %r132, %r133, %r134}, {%f167, %f166, %f165, %f164, %f163, %f162, %f161, %f160};
$L__BB1_16:
	add.s32 	%r146, %r146, 16;
	add.s32 	%r145, %r145, %r28;
	add.s32 	%r144, %r144, 1;
	setp.ne.s32 	%p13, %r144, 0;
	@%p13 bra 	$L__BB1_14;
$L__BB1_17:
	shl.b32 	%r36, %r1, 4;
	shl.b32 	%r37, %r2, 4;
	setp.ge.s32 	%p14, %r36, %r38;
	setp.ge.s32 	%p15, %r37, %r39;
	or.pred  	%p16, %p14, %p15;
	@%p16 bra 	$L__BB1_19;
	ld.param.f32 	%f151, [_Z12wmma_examplePK6__halfS1_Pfiiiff_param_7];
	ld.param.u64 	%rd42, [_Z12wmma_examplePK6__halfS1_Pfiiiff_param_2];
	cvt.u64.u32 	%rd36, %r36;
	mul.lo.s32 	%r135, %r38, %r37;
	cvt.u64.u32 	%rd37, %r135;
	add.s64 	%rd38, %rd37, %rd36;
	cvta.to.global.u64 	%rd39, %rd42;
	shl.b64 	%rd40, %rd38, 2;
	add.s64 	%rd41, %rd39, %rd40;
	wmma.load.c.sync.aligned.col.m16n16k16.global.f32 	{%f127, %f128, %f129, %f130, %f131, %f132, %f133, %f134}, [%rd41], %r38;
	mul.f32 	%f135, %f151, %f127;
	fma.rn.f32 	%f136, %f121, %f167, %f135;
	mul.f32 	%f137, %f151, %f128;
	fma.rn.f32 	%f138, %f121, %f166, %f137;
	mul.f32 	%f139, %f151, %f129;
	fma.rn.f32 	%f140, %f121, %f165, %f139;
	mul.f32 	%f141, %f151, %f130;
	fma.rn.f32 	%f142, %f121, %f164, %f141;
	mul.f32 	%f143, %f151, %f131;
	fma.rn.f32 	%f144, %f121, %f163, %f143;
	mul.f32 	%f145, %f151, %f132;
	fma.rn.f32 	%f146, %f121, %f162, %f145;
	mul.f32 	%f147, %f151, %f133;
	fma.rn.f32 	%f148, %f121, %f161, %f147;
	mul.f32 	%f149, %f151, %f134;
	fma.rn.f32 	%f150, %f121, %f160, %f149;
	wmma.store.d.sync.aligned.col.m16n16k16.global.f32 	[%rd41], {%f136, %f138, %f140, %f142, %f144, %f146, %f148, %f150}, %r38;
$L__BB1_19:
	ret;

}


// ===== COMPILED SASS (sm_100) =====

	.target	sm_100

	.elftype	@"ET_EXEC"


//--------------------- .note.nv.tkinfo           --------------------------
	.section	.note.nv.tkinfo,"",@"SHT_NOTE"
	.sectionflags	@"SHF_NOTE_NV_TKINFO"
	.tkinfo
        /*0018*/ 	.word	0x00000002
        /*0030*/ 	.string	""
        /*0030*/ 	.string	"ptxas"
        /*0030*/ 	.string	"Cuda compilation tools, release 13.0, V13.0.88"
        /*0030*/ 	.string	"Build cuda_13.0.r13.0/compiler.36424714_0"
        /*0030*/ 	.string	"-arch sm_100 -m 64 "



//--------------------- .note.nv.cuinfo           --------------------------
	.section	.note.nv.cuinfo,"",@"SHT_NOTE"
	.sectionflags	@"SHF_NOTE_NV_CUINFO"
        /*0018*/ 	.short	0x0002
        /*001a*/ 	.short	0x0064
        /*001c*/ 	.short	0x0082
	.zero		2


//--------------------- .nv.info                  --------------------------
	.section	.nv.info,"",@"SHT_CUDA_INFO"
	.align	4


	//----- nvinfo : EIATTR_REGCOUNT
	.align		4
        /*0000*/ 	.byte	0x04, 0x2f
        /*0002*/ 	.short	(.L_1 - .L_0)
	.align		4
.L_0:
        /*0004*/ 	.word	index@(_Z11simple_gemmPK6__halfS1_Pfiiiff)
        /*0008*/ 	.word	0x00000020


	//----- nvinfo : EIATTR_FRAME_SIZE
	.align		4
.L_1:
        /*000c*/ 	.byte	0x04, 0x11
        /*000e*/ 	.short	(.L_3 - .L_2)
	.align		4
.L_2:
        /*0010*/ 	.word	index@(_Z11simple_gemmPK6__halfS1_Pfiiiff)
        /*0014*/ 	.word	0x00000000


	//----- nvinfo : EIATTR_REGCOUNT
	.align		4
.L_3:
        /*0018*/ 	.byte	0x04, 0x2f
        /*001a*/ 	.short	(.L_5 - .L_4)
	.align		4
.L_4:
        /*001c*/ 	.word	index@(_Z12wmma_examplePK6__halfS1_Pfiiiff)
        /*0020*/ 	.word	0x00000020


	//----- nvinfo : EIATTR_FRAME_SIZE
	.align		4
.L_5:
        /*0024*/ 	.byte	0x04, 0x11
        /*0026*/ 	.short	(.L_7 - .L_6)
	.align		4
.L_6:
        /*0028*/ 	.word	index@(_Z12wmma_examplePK6__halfS1_Pfiiiff)
        /*002c*/ 	.word	0x00000000


	//----- nvinfo : EIATTR_MIN_STACK_SIZE
	.align		4
.L_7:
        /*0030*/ 	.byte	0x04, 0x12
        /*0032*/ 	.short	(.L_9 - .L_8)
	.align		4
.L_8:
        /*0034*/ 	.word	index@(_Z12wmma_examplePK6__halfS1_Pfiiiff)
        /*0038*/ 	.word	0x00000000


	//----- nvinfo : EIATTR_MIN_STACK_SIZE
	.align		4
.L_9:
        /*003c*/ 	.byte	0x04, 0x12
        /*003e*/ 	.short	(.L_11 - .L_10)
	.align		4
.L_10:
        /*0040*/ 	.word	index@(_Z11simple_gemmPK6__halfS1_Pfiiiff)
        /*0044*/ 	.word	0x00000000
.L_11:


//--------------------- .nv.compat                --------------------------
	.section	.nv.compat,"",@"SHT_CUDA_COMPAT_INFO"
	.align	4
        /*0000*/ 	.byte	0x02, 0x09, 0x00, 0x00, 0x02, 0x02, 0x01, 0x00, 0x02, 0x05, 0x05, 0x00, 0x03, 0x07, 0x01, 0x01
        /*0010*/ 	.byte	0x02, 0x03, 0x00, 0x00, 0x02, 0x06, 0x01, 0x00, 0x04, 0x0b, 0x08, 0x00, 0x09, 0x00, 0x00, 0x00
        /*0020*/ 	.byte	0x00, 0x00, 0x00, 0x00


//--------------------- .nv.info._Z12wmma_examplePK6__halfS1_Pfiiiff --------------------------
	.section	.nv.info._Z12wmma_examplePK6__halfS1_Pfiiiff,"",@"SHT_CUDA_INFO"
	.sectionflags	@""
	.align	4


	//----- nvinfo : EIATTR_CUDA_API_VERSION
	.align		4
        /*0000*/ 	.byte	0x04, 0x37
        /*0002*/ 	.short	(.L_13 - .L_12)
.L_12:
        /*0004*/ 	.word	0x00000082


	//----- nvinfo : EIATTR_KPARAM_INFO
	.align		4
.L_13:
        /*0008*/ 	.byte	0x04, 0x17
        /*000a*/ 	.short	(.L_15 - .L_14)
.L_14:
        /*000c*/ 	.word	0x00000000
        /*0010*/ 	.short	0x0007
        /*0012*/ 	.short	0x0028
        /*0014*/ 	.byte	0x00, 0xf0, 0x11, 0x00


	//----- nvinfo : EIATTR_KPARAM_INFO
	.align		4
.L_15:
        /*0018*/ 	.byte	0x04, 0x17
        /*001a*/ 	.short	(.L_17 - .L_16)
.L_16:
        /*001c*/ 	.word	0x00000000
        /*0020*/ 	.short	0x0006
        /*0022*/ 	.short	0x0024
        /*0024*/ 	.byte	0x00, 0xf0, 0x11, 0x00


	//----- nvinfo : EIATTR_KPARAM_INFO
	.align		4
.L_17:
        /*0028*/ 	.byte	0x04, 0x17
        /*002a*/ 	.short	(.L_19 - .L_18)
.L_18:
        /*002c*/ 	.word	0x00000000
        /*0030*/ 	.short	0x0005
        /*0032*/ 	.short	0x0020
        /*0034*/ 	.byte	0x00, 0xf0, 0x11, 0x00


	//----- nvinfo : EIATTR_KPARAM_INFO
	.align		4
.L_19:
        /*0038*/ 	.byte	0x04, 0x17
        /*003a*/ 	.short	(.L_21 - .L_20)
.L_20:
        /*003c*/ 	.word	0x00000000
        /*0040*/ 	.short	0x0004
        /*0042*/ 	.short	0x001c
        /*0044*/ 	.byte	0x00, 0xf0, 0x11, 0x00


	//----- nvinfo : EIATTR_KPARAM_INFO
	.align		4
.L_21:
        /*0048*/ 	.byte	0x04, 0x17
        /*004a*/ 	.short	(.L_23 - .L_22)
.L_22:
        /*004c*/ 	.word	0x00000000
        /*0050*/ 	.short	0x0003
        /*0052*/ 	.short	0x0018
        /*0054*/ 	.byte	0x00, 0xf0, 0x11, 0x00


	//----- nvinfo : EIATTR_KPARAM_INFO
	.align		4
.L_23:
        /*0058*/ 	.byte	0x04, 0x17
        /*005a*/ 	.short	(.L_25 - .L_24)
.L_24:
        /*005c*/ 	.word	0x00000000
        /*0060*/ 	.short	0x0002
        /*0062*/ 	.short	0x0010
        /*0064*/ 	.byte	0x00, 0xf5, 0x21, 0x00


	//----- nvinfo : EIATTR_KPARAM_INFO
	.align		4
.L_25:
        /*0068*/ 	.byte	0x04, 0x17
        /*006a*/ 	.short	(.L_27 - .L_26)
.L_26:
        /*006c*/ 	.word	0x00000000
        /*0070*/ 	.short	0x0001
        /*0072*/ 	.short	0x0008
        /*0074*/ 	.byte	0x00, 0xf5, 0x21, 0x00


	//----- nvinfo : EIATTR_KPARAM_INFO
	.align		4
.L_27:
        /*0078*/ 	.byte	0x04, 0x17
        /*007a*/ 	.short	(.L_29 - .L_28)
.L_28:
        /*007c*/ 	.word	0x00000000
        /*0080*/ 	.short	0x0000
        /*0082*/ 	.short	0x0000
        /*0084*/ 	.byte	0x00, 0xf5, 0x21, 0x00


	//----- nvinfo : EIATTR_SPARSE_MMA_MASK
	.align		4
.L_29:
        /*0088*/ 	.byte	0x03, 0x50
        /*008a*/ 	.short	0x0000


	//----- nvinfo : EIATTR_WMMA_USED
	.align		4
        /*008c*/ 	.byte	0x01, 0x2b
	.zero		2


	//----- nvinfo : EIATTR_MAXREG_COUNT
	.align		4
        /*0090*/ 	.byte	0x03, 0x1b
        /*0092*/ 	.short	0x00ff


	//----- nvinfo : EIATTR_MERCURY_ISA_VERSION
	.align		4
        /*0094*/ 	.byte	0x03, 0x5f
        /*0096*/ 	.short	0x0101


	//----- nvinfo : EIATTR_VRC_CTA_INIT_COUNT
	.align		4
        /*0098*/ 	.byte	0x02, 0x4a
	.zero		1
	.zero		1


	//----- nvinfo : EIATTR_EXIT_INSTR_OFFSETS
	.align		4
        /*009c*/ 	.byte	0x04, 0x1c
        /*009e*/ 	.short	(.L_31 - .L_30)


	//   ....[0]....
.L_30:
        /*00a0*/ 	.word	0x00001170


	//   ....[1]....
        /*00a4*/ 	.word	0x00001500


	//----- nvinfo : EIATTR_CRS_STACK_SIZE
	.align		4
.L_31:
        /*00a8*/ 	.byte	0x04, 0x1e
        /*00aa*/ 	.short	(.L_33 - .L_32)
.L_32:
        /*00ac*/ 	.word	0x00000000


	//----- nvinfo : EIATTR_CBANK_PARAM_SIZE
	.align		4
.L_33:
        /*00b0*/ 	.byte	0x03, 0x19
        /*00b2*/ 	.short	0x002c


	//----- nvinfo : EIATTR_PARAM_CBANK
	.align		4
        /*00b4*/ 	.byte	0x04, 0x0a
        /*00b6*/ 	.short	(.L_35 - .L_34)
	.align		4
.L_34:
        /*00b8*/ 	.word	index@(.nv.constant0._Z12wmma_examplePK6__halfS1_Pfiiiff)
        /*00bc*/ 	.short	0x0380
        /*00be*/ 	.short	0x002c


	//----- nvinfo : EIATTR_SW_WAR
	.align		4
.L_35:
        /*00c0*/ 	.byte	0x04, 0x36
        /*00c2*/ 	.short	(.L_37 - .L_36)
.L_36:
        /*00c4*/ 	.word	0x00000008
.L_37:


//--------------------- .nv.info._Z11simple_gemmPK6__halfS1_Pfiiiff --------------------------
	.section	.nv.info._Z11simple_gemmPK6__halfS1_Pfiiiff,"",@"SHT_CUDA_INFO"
	.sectionflags	@""
	.align	4


	//----- nvinfo : EIATTR_CUDA_API_VERSION
	.align		4
        /*0000*/ 	.byte	0x04, 0x37
        /*0002*/ 	.short	(.L_39 - .L_38)
.L_38:
        /*0004*/ 	.word	0x00000082


	//----- nvinfo : EIATTR_KPARAM_INFO
	.align		4
.L_39:
        /*0008*/ 	.byte	0x04, 0x17
        /*000a*/ 	.short	(.L_41 - .L_40)
.L_40:
        /*000c*/ 	.word	0x00000000
        /*0010*/ 	.short	0x0007
        /*0012*/ 	.short	0x0028
        /*0014*/ 	.byte	0x00, 0xf0, 0x11, 0x00


	//----- nvinfo : EIATTR_KPARAM_INFO
	.align		4
.L_41:
        /*0018*/ 	.byte	0x04, 0x17
        /*001a*/ 	.short	(.L_43 - .L_42)
.L_42:
        /*001c*/ 	.word	0x00000000
        /*0020*/ 	.short	0x0006
        /*0022*/ 	.short	0x0024
        /*0024*/ 	.byte	0x00, 0xf0, 0x11, 0x00


	//----- nvinfo : EIATTR_KPARAM_INFO
	.align		4
.L_43:
        /*0028*/ 	.byte	0x04, 0x17
        /*002a*/ 	.short	(.L_45 - .L_44)
.L_44:
        /*002c*/ 	.word	0x00000000
        /*0030*/ 	.short	0x0005
        /*0032*/ 	.short	0x0020
        /*0034*/ 	.byte	0x00, 0xf0, 0x11, 0x00


	//----- nvinfo : EIATTR_KPARAM_INFO
	.align		4
.L_45:
        /*0038*/ 	.byte	0x04, 0x17
        /*003a*/ 	.short	(.L_47 - .L_46)
.L_46:
        /*003c*/ 	.word	0x00000000
        /*0040*/ 	.short	0x0004
        /*0042*/ 	.short	0x001c
        /*0044*/ 	.byte	0x00, 0xf0, 0x11, 0x00


	//----- nvinfo : EIATTR_KPARAM_INFO
	.align		4
.L_47:
        /*0048*/ 	.byte	0x04, 0x17
        /*004a*/ 	.short	(.L_49 - .L_48)
.L_48:
        /*004c*/ 	.word	0x00000000
        /*0050*/ 	.short	0x0003
        /*0052*/ 	.short	0x0018
        /*0054*/ 	.byte	0x00, 0xf0, 0x11, 0x00


	//----- nvinfo : EIATTR_KPARAM_INFO
	.align		4
.L_49:
        /*0058*/ 	.byte	0x04, 0x17
        /*005a*/ 	.short	(.L_51 - .L_50)
.L_50:
        /*005c*/ 	.word	0x00000000
        /*0060*/ 	.short	0x0002
        /*0062*/ 	.short	0x0010
        /*0064*/ 	.byte	0x00, 0xf5, 0x21, 0x00


	//----- nvinfo : EIATTR_KPARAM_INFO
	.align		4
.L_51:
        /*0068*/ 	.byte	0x04, 0x17
        /*006a*/ 	.short	(.L_53 - .L_52)
.L_52:
        /*006c*/ 	.word	0x00000000
        /*0070*/ 	.short	0x0001
        /*0072*/ 	.short	0x0008
        /*0074*/ 	.byte	0x00, 0xf5, 0x21, 0x00


	//----- nvinfo : EIATTR_KPARAM_INFO
	.align		4
.L_53:
        /*0078*/ 	.byte	0x04, 0x17
        /*007a*/ 	.short	(.L_55 - .L_54)
.L_54:
        /*007c*/ 	.word	0x00000000
        /*0080*/ 	.short	0x0000
        /*0082*/ 	.short	0x0000
        /*0084*/ 	.byte	0x00, 0xf5, 0x21, 0x00


	//----- nvinfo : EIATTR_SPARSE_MMA_MASK
	.align		4
.L_55:
        /*0088*/ 	.byte	0x03, 0x50
        /*008a*/ 	.short	0x0000


	//----- nvinfo : EIATTR_MAXREG_COUNT
	.align		4
        /*008c*/ 	.byte	0x03, 0x1b
        /*008e*/ 	.short	0x00ff


	//----- nvinfo : EIATTR_MERCURY_ISA_VERSION
	.align		4
        /*0090*/ 	.byte	0x03, 0x5f
        /*0092*/ 	.short	0x0101


	//----- nvinfo : EIATTR_VRC_CTA_INIT_COUNT
	.align		4
        /*0094*/ 	.byte	0x02, 0x4a
	.zero		1
	.zero		1


	//----- nvinfo : EIATTR_EXIT_INSTR_OFFSETS
	.align		4
        /*0098*/ 	.byte	0x04, 0x1c
        /*009a*/ 	.short	(.L_57 - .L_56)


	//   ....[0]....
.L_56:
        /*009c*/ 	.word	0x000000d0


	//   ....[1]....
        /*00a0*/ 	.word	0x00000cb0


	//----- nvinfo : EIATTR_CBANK_PARAM_SIZE
	.align		4
.L_57:
        /*00a4*/ 	.byte	0x03, 0x19
        /*00a6*/ 	.short	0x002c


	//----- nvinfo : EIATTR_PARAM_CBANK
	.align		4
        /*00a8*/ 	.byte	0x04, 0x0a
        /*00aa*/ 	.short	(.L_59 - .L_58)
	.align		4
.L_58:
        /*00ac*/ 	.word	index@(.nv.constant0._Z11simple_gemmPK6__halfS1_Pfiiiff)
        /*00b0*/ 	.short	0x0380
        /*00b2*/ 	.short	0x002c


	//----- nvinfo : EIATTR_SW_WAR
	.align		4
.L_59:
        /*00b4*/ 	.byte	0x04, 0x36
        /*00b6*/ 	.short	(.L_61 - .L_60)
.L_60:
        /*00b8*/ 	.word	0x00000008
.L_61:


//--------------------- .nv.callgraph             --------------------------
	.section	.nv.callgraph,"",@"SHT_CUDA_CALLGRAPH"
	.align	4
	.sectionentsize	8
	.align		4
        /*0000*/ 	.word	0x00000000
	.align		4
        /*0004*/ 	.word	0xffffffff
	.align		4
        /*0008*/ 	.word	0x00000000
	.align		4
        /*000c*/ 	.word	0xfffffffe
	.align		4
        /*0010*/ 	.word	0x00000000
	.align		4
        /*0014*/ 	.word	0xfffffffd
	.align		4
        /*0018*/ 	.word	0x00000000
	.align		4
        /*001c*/ 	.word	0xfffffffc


//--------------------- .text._Z12wmma_examplePK6__halfS1_Pfiiiff --------------------------
	.section	.text._Z12wmma_examplePK6__halfS1_Pfiiiff,"ax",@progbits
	.align	128
        .global         _Z12wmma_examplePK6__halfS1_Pfiiiff
        .type           _Z12wmma_examplePK6__halfS1_Pfiiiff,@function
        .size           _Z12wmma_examplePK6__halfS1_Pfiiiff,(.L_x_16 - _Z12wmma_examplePK6__halfS1_Pfiiiff)
        .other          _Z12wmma_examplePK6__halfS1_Pfiiiff,@"STO_CUDA_ENTRY STV_DEFAULT"
_Z12wmma_examplePK6__halfS1_Pfiiiff:
.text._Z12wmma_examplePK6__halfS1_Pfiiiff:
[----:B------:R-:W-:Y:S01]  /*0000*/  LDC R1, c[0x0][0x37c] ;  /* 0x0000df00ff017b82 */ /* 0x000fe20000000800 */
[----:B------:R-:W0:Y:S07]  /*0010*/  S2R R0, SR_TID.X ;  /* 0x0000000000007919 */ /* 0x000e2e0000002100 */
[----:B------:R-:W0:Y:S01]  /*0020*/  S2UR UR4, SR_CTAID.X ;  /* 0x00000000000479c3 */ /* 0x000e220000002500 */
[----:B------:R-:W1:Y:S01]  /*0030*/  LDCU UR8, c[0x0][0x3a0] ;  /* 0x00007400ff0877ac */ /* 0x000e620008000800 */
[----:B------:R-:W-:Y:S01]  /*0040*/  CS2R R4, SRZ ;  /* 0x0000000000047805 */ /* 0x000fe2000001ff00 */
[----:B------:R-:W2:Y:S01]  /*0050*/  S2R R3, SR_TID.Y ;  /* 0x0000000000037919 */ /* 0x000ea20000002200 */
[----:B------:R-:W-:-:S02]  /*0060*/  CS2R R6, SRZ ;  /* 0x0000000000067805 */ /* 0x000fc4000001ff00 */
[----:B------:R-:W-:Y:S02]  /*0070*/  CS2R R8, SRZ ;  /* 0x0000000000087805 */ /* 0x000fe4000001ff00 */
[----:B------:R-:W-:Y:S01]  /*0080*/  CS2R R10, SRZ ;  /* 0x00000000000a7805 */ /* 0x000fe2000001ff00 */
[----:B------:R-:W3:Y:S01]  /*0090*/  LDCU.64 UR6, c[0x0][0x358] ;  /* 0x00006b00ff0677ac */ /* 0x000ee20008000a00 */
[----:B------:R-:W0:Y:S08]  /*00a0*/  LDC R25, c[0x0][0x360] ;  /* 0x0000d800ff197b82 */ /* 0x000e300000000800 */
[----:B------:R-:W2:Y:S01]  /*00b0*/  S2UR UR5, SR_CTAID.Y ;  /* 0x00000000000579c3 */ /* 0x000ea20000002600 */
[----:B-1----:R-:W-:-:S07]  /*00c0*/  UISETP.GE.AND UP0, UPT, UR8, 0x1, UPT ;  /* 0x000000010800788c */ /* 0x002fce000bf06270 */
[----:B------:R-:W2:Y:S01]  /*00d0*/  LDC R24, c[0x0][0x364] ;  /* 0x0000d900ff187b82 */ /* 0x000ea20000000800 */
[----:B0-----:R-:W-:-:S05]  /*00e0*/  IMAD R25, R25, UR4, R0 ;  /* 0x0000000419197c24 */ /* 0x001fca000f8e0200 */
[----:B------:R-:W-:Y:S01]  /*00f0*/  SHF.R.U32.HI R25, RZ, 0x5, R25 ;  /* 0x00000005ff197819 */ /* 0x000fe20000011619 */
[----:B--2---:R-:W-:Y:S01]  /*0100*/  IMAD R24, R24, UR5, R3 ;  /* 0x0000000518187c24 */ /* 0x004fe2000f8e0203 */
[----:B---3--:R-:W-:Y:S06]  /*0110*/  BRA.U !UP0, `(.L_x_0) ;  /* 0x0000001108007547 */ /* 0x008fec000b800000 */
[----:B------:R-:W0:Y:S01]  /*0120*/  LDCU.64 UR4, c[0x0][0x398] ;  /* 0x00007300ff0477ac */ /* 0x000e220008000a00 */
[----:B------:R-:W-:Y:S01]  /*0130*/  IMAD.SHL.U32 R2, R24, 0x10, RZ ;  /* 0x0000001018027824 */ /* 0x000fe200078e00ff */
[----:B------:R-:W-:Y:S01]  /*0140*/  CS2R R10, SRZ ;  /* 0x00000000000a7805 */ /* 0x000fe2000001ff00 */
[----:B------:R-:W-:Y:S01]  /*0150*/  IMAD.SHL.U32 R0, R25, 0x10, RZ ;  /* 0x0000001019007824 */ /* 0x000fe200078e00ff */
[----:B------:R-:W-:Y:S01]  /*0160*/  UISETP.GE.U32.AND UP0, UPT, UR8, 0x31, UPT ;  /* 0x000000310800788c */ /* 0x000fe2000bf06070 */
[----:B------:R-:W-:Y:S01]  /*0170*/  IMAD.MOV.U32 R19, RZ, RZ, RZ ;  /* 0x000000ffff137224 */ /* 0x000fe200078e00ff */
[----:B------:R-:W-:Y:S02]  /*0180*/  CS2R R8, SRZ ;  /* 0x0000000000087805 */ /* 0x000fe4000001ff00 */
[----:B------:R-:W-:Y:S02]  /*0190*/  CS2R R6, SRZ ;  /* 0x0000000000067805 */ /* 0x000fe4000001ff00 */
[----:B------:R-:W-:Y:S01]  /*01a0*/  CS2R R4, SRZ ;  /* 0x0000000000047805 */ /* 0x000fe2000001ff00 */
[----:B------:R-:W1:Y:S01]  /*01b0*/  LDCU.64 UR10, c[0x0][0x380] ;  /* 0x00007000ff0a77ac */ /* 0x000e620008000a00 */
[----:B0-----:R-:W-:Y:S01]  /*01c0*/  IMAD.U32 R13, RZ, RZ, UR4 ;  /* 0x00000004ff0d7e24 */ /* 0x001fe2000f8e00ff */
[----:B------:R-:W-:Y:S01]  /*01d0*/  ISETP.GE.AND P0, PT, R2, UR5, PT ;  /* 0x0000000502007c0c */ /* 0x000fe2000bf06270 */
[----:B------:R-:W-:-:S03]  /*01e0*/  UIADD3 UR4, UPT, UPT, UR8, -0x1, URZ ;  /* 0xffffffff08047890 */ /* 0x000fc6000fffe0ff */
[----:B------:R-:W-:Y:S01]  /*01f0*/  ISETP.LT.AND P0, PT, R0, R13, !P0 ;  /* 0x0000000d0000720c */ /* 0x000fe20004701270 */
[----:B------:R-:W-:Y:S01]  /*0200*/  IMAD R0, R2, UR8, RZ ;  /* 0x0000000802007c24 */ /* 0x000fe2000f8e02ff */
[----:B------:R-:W-:Y:S01]  /*0210*/  ULEA.HI UR4, UR4, 0x1, URZ, 0x1c ;  /* 0x0000000104047891 */ /* 0x000fe2000f8fe0ff */
[----:B------:R-:W-:Y:S11]  /*0220*/  BRA.U !UP0, `(.L_x_1) ;  /* 0x0000000908cc7547 */ /* 0x000ff6000b800000 */
[----:B------:R-:W-:Y:S01]  /*0230*/  ULOP3.LUT UR4, UR4, 0x1ffffffc, URZ, 0xc0, !UPT ;  /* 0x1ffffffc04047892 */ /* 0x000fe2000f8ec0ff */
[----:B------:R-:W-:Y:S01]  /*0240*/  BSSY.RECONVERGENT B0, `(.L_x_1) ;  /* 0x00000b1000007945 */ /* 0x000fe20003800200 */
[C---:B------:R-:W-:Y:S01]  /*0250*/  IMAD R18, R13.reuse, 0x30, RZ ;  /* 0x000000300d127824 */ /* 0x040fe200078e02ff */
[----:B------:R-:W-:Y:S01]  /*0260*/  MOV R11, RZ ;  /* 0x000000ff000b7202 */ /* 0x000fe20000000f00 */
[----:B------:R-:W-:Y:S01]  /*0270*/  UIADD3 UR4, UPT, UPT, -UR4, URZ, URZ ;  /* 0x000000ff04047290 */ /* 0x000fe2000fffe1ff */
[C---:B------:R-:W-:Y:S01]  /*0280*/  IMAD.SHL.U32 R2, R13.reuse, 0x20, RZ ;  /* 0x000000200d027824 */ /* 0x040fe200078e00ff */
[----:B------:R-:W0:Y:S01]  /*0290*/  LDCU UR12, c[0x0][0x398] ;  /* 0x00007300ff0c77ac */ /* 0x000e220008000800 */
[----:B------:R-:W-:Y:S02]  /*02a0*/  IMAD.SHL.U32 R3, R13, 0x10, RZ ;  /* 0x000000100d037824 */ /* 0x000fe400078e00ff */
[----:B------:R-:W-:Y:S01]  /*02b0*/  IMAD.MOV.U32 R16, RZ, RZ, RZ ;  /* 0x000000ffff107224 */ /* 0x000fe200078e00ff */
[----:B------:R-:W2:Y:S01]  /*02c0*/  LDCU.64 UR8, c[0x0][0x380] ;  /* 0x00007000ff0877ac */ /* 0x000ea20008000a00 */
[----:B------:R-:W-:-:S02]  /*02d0*/  IMAD.MOV.U32 R19, RZ, RZ, RZ ;  /* 0x000000ffff137224 */ /* 0x000fc400078e00ff */
[----:B------:R-:W-:-:S07]  /*02e0*/  IMAD.U32 R17, RZ, RZ, UR4 ;  /* 0x00000004ff117e24 */ /* 0x000fce000f8e00ff */
.L_x_6:
[----:B------:R-:W-:Y:S05]  /*02f0*/  @!P0 BRA `(.L_x_2) ;  /* 0x00000000009c8947 */ /* 0x000fea0003800000 */
[----:B------:R-:W3:Y:S01]  /*0300*/  S2R R22, SR_LANEID ;  /* 0x0000000000167919 */ /* 0x000ee20000000000 */
[----:B------:R-:W4:Y:S01]  /*0310*/  LDC R27, c[0x0][0x398] ;  /* 0x0000e600ff1b7b82 */ /* 0x000f220000000800 */
[----:B------:R-:W-:Y:S02]  /*0320*/  IMAD.SHL.U32 R13, R25, 0x10, RZ ;  /* 0x00000010190d7824 */ /* 0x000fe400078e00ff */
[----:B------:R-:W-:-:S03]  /*0330*/  IMAD.MOV.U32 R23, RZ, RZ, RZ ;  /* 0x000000ffff177224 */ /* 0x000fc600078e00ff */
[----:B------:R-:W-:Y:S02]  /*0340*/  IADD3 R20, P1, PT, R13, R16, RZ ;  /* 0x000000100d147210 */ /* 0x000fe40007f3e0ff */
[----:B------:R-:W5:Y:S02]  /*0350*/  LDC R21, c[0x0][0x3a0] ;  /* 0x0000e800ff157b82 */ /* 0x000f640000000800 */
[----:B------:R-:W-:Y:S02]  /*0360*/  LEA.HI.X.SX32 R13, R16, RZ, 0x1, P1 ;  /* 0x000000ff100d7211 */ /* 0x000fe400008f0eff */
[----:B--2---:R-:W-:-:S04]  /*0370*/  LEA R15, P1, R20, UR8, 0x1 ;  /* 0x00000008140f7c11 */ /* 0x004fc8000f8208ff */
[----:B------:R-:W-:Y:S02]  /*0380*/  LEA.HI.X R20, R20, UR9, R13, 0x1, P1 ;  /* 0x0000000914147c11 */ /* 0x000fe400088f0c0d */
[----:B----4-:R-:W-:Y:S02]  /*0390*/  SHF.R.U32.HI R12, RZ, 0x1, R27 ;  /* 0x00000001ff0c7819 */ /* 0x010fe4000001161b */
[----:B---3--:R-:W-:Y:S02]  /*03a0*/  SHF.R.U32.HI R29, RZ, 0x2, R22 ;  /* 0x00000002ff1d7819 */ /* 0x008fe40000011616 */
[----:B------:R-:W-:-:S05]  /*03b0*/  LOP3.LUT R22, R22, 0x3, RZ, 0xc0, !PT ;  /* 0x0000000316167812 */ /* 0x000fca00078ec0ff */
[----:B------:R-:W-:-:S03]  /*03c0*/  IMAD.WIDE.U32 R12, R29, R12, R22 ;  /* 0x0000000c1d0c7225 */ /* 0x000fc600078e0016 */
[----:B------:R-:W-:-:S04]  /*03d0*/  LEA R14, P1, R12, R15, 0x2 ;  /* 0x0000000f0c0e7211 */ /* 0x000fc800078210ff */
[----:B------:R-:W-:Y:S02]  /*03e0*/  LEA.HI.X R15, R12, R20, R13, 0x2, P1 ;  /* 0x000000140c0f7211 */ /* 0x000fe400008f140d */
[----:B-----5:R-:W-:Y:S01]  /*03f0*/  SHF.R.U32.HI R12, RZ, 0x1, R21 ;  /* 0x00000001ff0c7819 */ /* 0x020fe20000011615 */
[----:B------:R-:W-:-:S04]  /*0400*/  IMAD.WIDE.U32 R26, R27, 0x10, R14 ;  /* 0x000000101b1a7825 */ /* 0x000fc800078e000e */
[----:B------:R-:W-:Y:S02]  /*0410*/  IMAD.WIDE.U32 R12, R29, R12, R22 ;  /* 0x0000000c1d0c7225 */ /* 0x000fe400078e0016 */
[----:B------:R-:W2:Y:S02]  /*0420*/  LDC.64 R22, c[0x0][0x388] ;  /* 0x0000e200ff167b82 */ /* 0x000ea40000000a00 */
[----:B--2---:R-:W-:-:S03]  /*0430*/  IMAD.WIDE.U32 R22, R0, 0x2, R22 ;  /* 0x0000000200167825 */ /* 0x004fc600078e0016 */
[----:B------:R-:W-:-:S04]  /*0440*/  LEA R28, P1, R12, R22, 0x2 ;  /* 0x000000160c1c7211 */ /* 0x000fc800078210ff */
[----:B------:R-:W-:Y:S02]  /*0450*/  LEA.HI.X R29, R12, R23, R13, 0x2, P1 ;  /* 0x000000170c1d7211 */ /* 0x000fe400008f140d */
[----:B------:R-:W2:Y:S04]  /*0460*/  LDG.E R12, desc[UR6][R14.64] ;  /* 0x000000060e0c7981 */ /* 0x000ea8000c1e1900 */
[----:B------:R-:W3:Y:S04]  /*0470*/  LDG.E R13, desc[UR6][R14.64+0x10] ;  /* 0x000010060e0d7981 */ /* 0x000ee8000c1e1900 */
[----:B------:R-:W4:Y:S04]  /*0480*/  LDG.E R20, desc[UR6][R28.64] ;  /* 0x000000061c147981 */ /* 0x000f28000c1e1900 */
[----:B------:R-:W5:Y:S04]  /*0490*/  LDG.E R14, desc[UR6][R26.64] ;  /* 0x000000061a0e7981 */ /* 0x000f68000c1e1900 */
[----:B------:R0:W4:Y:S02]  /*04a0*/  LDG.E R15, desc[UR6][R26.64+0x10] ;  /* 0x000010061a0f7981 */ /* 0x000124000c1e1900 */
[----:B0-----:R-:W-:-:S02]  /*04b0*/  IMAD.WIDE.U32 R26, R21, 0x10, R28 ;  /* 0x00000010151a7825 */ /* 0x001fc400078e001c */
[----:B------:R-:W4:Y:S04]  /*04c0*/  LDG.E R21, desc[UR6][R28.64+0x10] ;  /* 0x000010061c157981 */ /* 0x000f28000c1e1900 */
[----:B------:R-:W4:Y:S04]  /*04d0*/  LDG.E R22, desc[UR6][R26.64] ;  /* 0x000000061a167981 */ /* 0x000f28000c1e1900 */
[----:B------:R-:W4:Y:S01]  /*04e0*/  LDG.E R23, desc[UR6][R26.64+0x10] ;  /* 0x000010061a177981 */ /* 0x000f22000c1e1900 */
[----:B------:R-:W-:Y:S05]  /*04f0*/  WARPSYNC.ALL ;  /* 0x0000000000007948 */ /* 0x000fea0003800000 */
[----:B--2---:R-:W-:Y:S04]  /*0500*/  MOVM.16.MT88 R12, R12 ;  /* 0x000000000c0c723a */ /* 0x004fe80000000000 */
[----:B---3--:R-:W-:Y:S04]  /*0510*/  MOVM.16.MT88 R13, R13 ;  /* 0x000000000d0d723a */ /* 0x008fe80000000000 */
[----:B-----5:R-:W-:Y:S04]  /*0520*/  MOVM.16.MT88 R14, R14 ;  /* 0x000000000e0e723a */ /* 0x020fe80000000000 */
[----:B----4-:R-:W0:Y:S02]  /*0530*/  MOVM.16.MT88 R15, R15 ;  /* 0x000000000f0f723a */ /* 0x010e240000000000 */
[C---:B0-----:R-:W-:Y:S08]  /*0540*/  HMMA.16816.F32 R4, R12.reuse, R20, R4 ;  /* 0x000000140c04723c */ /* 0x041ff00000001804 */
[----:B------:R-:W-:-:S15]  /*0550*/  HMMA.16816.F32 R8, R12, R22, R8 ;  /* 0x000000160c08723c */ /* 0x000fde0000001808 */
[----:B------:R-:W-:-:S05]  /*0560*/  NOP ;  /* 0x0000000000007918 */ /* 0x000fca0000000000 */
.L_x_2:
[----:B------:R-:W3:Y:S02]  /*0570*/  LDC.64 R22, c[0x0][0x388] ;  /* 0x0000e200ff167b82 */ /* 0x000ee40000000a00 */
[----:B---3--:R-:W-:Y:S01]  /*0580*/  IMAD.WIDE.U32 R22, R0, 0x2, R22 ;  /* 0x0000000200167825 */ /* 0x008fe200078e0016 */
[----:B------:R-:W-:Y:S06]  /*0590*/  @!P0 BRA `(.L_x_3) ;  /* 0x0000000000948947 */ /* 0x000fec0003800000 */
[----:B------:R-:W3:Y:S01]  /*05a0*/  S2R R20, SR_LANEID ;  /* 0x0000000000147919 */ /* 0x000ee20000000000 */
[----:B------:R-:W4:Y:S01]  /*05b0*/  LDC R29, c[0x0][0x398] ;  /* 0x0000e600ff1d7b82 */ /* 0x000f220000000800 */
[----:B------:R-:W-:Y:S02]  /*05c0*/  IMAD.SHL.U32 R12, R25, 0x10, RZ ;  /* 0x00000010190c7824 */ /* 0x000fe400078e00ff */
[----:B------:R-:W-:-:S03]  /*05d0*/  IMAD.MOV.U32 R21, RZ, RZ, RZ ;  /* 0x000000ffff157224 */ /* 0x000fc600078e00ff */
[----:B------:R-:W-:-:S04]  /*05e0*/  IADD3 R27, P1, PT, R12, R3, RZ ;  /* 0x000000030c1b7210 */ /* 0x000fc80007f3e0ff */
        /* <DEDUP_REMOVED lines=9> */
[----:B------:R-:W2:Y:S01]  /*0680*/  LDC R27, c[0x0][0x3a0] ;  /* 0x0000e800ff1b7b82 */ /* 0x000ea20000000800 */
[----:B------:R-:W-:Y:S02]  /*0690*/  IMAD.WIDE.U32 R28, R29, 0x10, R14 ;  /* 0x000000101d1c7825 */ /* 0x000fe400078e000e */
[----:B------:R-:W3:Y:S01]  /*06a0*/  LDG.E R12, desc[UR6][R14.64] ;  /* 0x000000060e0c7981 */ /* 0x000ee2000c1e1900 */
[----:B--2---:R-:W-:-:S05]  /*06b0*/  SHF.R.U32.HI R13, RZ, 0x1, R27 ;  /* 0x00000001ff0d7819 */ /* 0x004fca000001161b */
[----:B------:R-:W-:Y:S02]  /*06c0*/  IMAD.WIDE.U32 R20, R26, R13, R20 ;  /* 0x0000000d1a147225 */ /* 0x000fe400078e0014 */
[----:B------:R-:W2:Y:S04]  /*06d0*/  LDG.E R13, desc[UR6][R14.64+0x10] ;  /* 0x000010060e0d7981 */ /* 0x000ea8000c1e1900 */
[----:B------:R-:W4:Y:S04]  /*06e0*/  LDG.E R14, desc[UR6][R28.64] ;  /* 0x000000061c0e7981 */ /* 0x000f28000c1e1900 */
[----:B------:R5:W4:Y:S02]  /*06f0*/  LDG.E R15, desc[UR6][R28.64+0x10] ;  /* 0x000010061c0f7981 */ /* 0x000b24000c1e1900 */
[----:B-----5:R-:W-:-:S04]  /*0700*/  LEA R28, P1, R20, R22, 0x2 ;  /* 0x00000016141c7211 */ /* 0x020fc800078210ff */
[----:B------:R-:W-:-:S05]  /*0710*/  LEA.HI.X R29, R20, R23, R21, 0x2, P1 ;  /* 0x00000017141d7211 */ /* 0x000fca00008f1415 */
[----:B------:R-:W5:Y:S04]  /*0720*/  LDG.E R20, desc[UR6][R28.64+0x20] ;  /* 0x000020061c147981 */ /* 0x000f68000c1e1900 */
[----:B------:R-:W5:Y:S01]  /*0730*/  LDG.E R21, desc[UR6][R28.64+0x30] ;  /* 0x000030061c157981 */ /* 0x000f62000c1e1900 */
[----:B------:R-:W-:Y:S05]  /*0740*/  WARPSYNC.ALL ;  /* 0x0000000000007948 */ /* 0x000fea0003800000 */
[----:B------:R-:W-:Y:S01]  /*0750*/  IMAD.WIDE.U32 R26, R27, 0x10, R28 ;  /* 0x000000101b1a7825 */ /* 0x000fe200078e001c */
[----:B---3--:R-:W-:Y:S04]  /*0760*/  MOVM.16.MT88 R12, R12 ;  /* 0x000000000c0c723a */ /* 0x008fe80000000000 */
[----:B--2---:R-:W-:Y:S04]  /*0770*/  MOVM.16.MT88 R13, R13 ;  /* 0x000000000d0d723a */ /* 0x004fe80000000000 */
[----:B----4-:R-:W-:Y:S04]  /*0780*/  MOVM.16.MT88 R14, R14 ;  /* 0x000000000e0e723a */ /* 0x010fe80000000000 */
[----:B------:R-:W5:Y:S02]  /*0790*/  MOVM.16.MT88 R15, R15 ;  /* 0x000000000f0f723a */ /* 0x000f640000000000 */
[C---:B-----5:R-:W-:Y:S02]  /*07a0*/  HMMA.16816.F32 R4, R12.reuse, R20, R4 ;  /* 0x000000140c04723c */ /* 0x060fe40000001804 */
[----:B------:R-:W2:Y:S04]  /*07b0*/  LDG.E R20, desc[UR6][R26.64+0x20] ;  /* 0x000020061a147981 */ /* 0x000ea8000c1e1900 */
[----:B------:R-:W2:Y:S02]  /*07c0*/  LDG.E R21, desc[UR6][R26.64+0x30] ;  /* 0x000030061a157981 */ /* 0x000ea4000c1e1900 */
[----:B--2---:R-:W-:-:S15]  /*07d0*/  HMMA.16816.F32 R8, R12, R20, R8 ;  /* 0x000000140c08723c */ /* 0x004fde0000001808 */
[----:B------:R-:W-:-:S05]  /*07e0*/  NOP ;  /* 0x0000000000007918 */ /* 0x000fca0000000000 */
.L_x_3:
[----:B------:R-:W-:Y:S05]  /*07f0*/  @!P0 BRA `(.L_x_4) ;  /* 0x0000000000948947 */ /* 0x000fea0003800000 */
[----:B------:R-:W3:Y:S01]  /*0800*/  S2R R20, SR_LANEID ;  /* 0x0000000000147919 */ /* 0x000ee20000000000 */
[----:B------:R-:W4:Y:S01]  /*0810*/  LDC R29, c[0x0][0x398] ;  /* 0x0000e600ff1d7b82 */ /* 0x000f220000000800 */
[----:B------:R-:W-:Y:S01]  /*0820*/  IMAD.SHL.U32 R27, R25, 0x10, RZ ;  /* 0x00000010191b7824 */ /* 0x000fe200078e00ff */
[----:B------:R-:W-:-:S04]  /*0830*/  MOV R21, RZ ;  /* 0x000000ff00157202 */ /* 0x000fc80000000f00 */
        /* <DEDUP_REMOVED lines=33> */
.L_x_4:
[----:B------:R-:W-:Y:S05]  /*0a50*/  @!P0 BRA `(.L_x_5) ;  /* 0x0000000000948947 */ /* 0x000fea0003800000 */
[----:B------:R-:W3:Y:S01]  /*0a60*/  S2R R20, SR_LANEID ;  /* 0x0000000000147919 */ /* 0x000ee20000000000 */
[----:B------:R-:W4:Y:S01]  /*0a70*/  LDC R29, c[0x0][0x398] ;  /* 0x0000e600ff1d7b82 */ /* 0x000f220000000800 */
[----:B------:R-:W-:-:S07]  /*0a80*/  IMAD.MOV.U32 R21, RZ, RZ, RZ ;  /* 0x000000ffff157224 */ /* 0x000fce00078e00ff */
[----:B------:R-:W5:Y:S01]  /*0a90*/  LDC R15, c[0x0][0x3a0] ;  /* 0x0000e800ff0f7b82 */ /* 0x000f620000000800 */
[----:B----4-:R-:W-:Y:S02]  /*0aa0*/  SHF.R.U32.HI R12, RZ, 0x1, R29 ;  /* 0x00000001ff0c7819 */ /* 0x010fe4000001161d */
[----:B---3--:R-:W-:Y:S02]  /*0ab0*/  SHF.R.U32.HI R27, RZ, 0x2, R20 ;  /* 0x00000002ff1b7819 */ /* 0x008fe40000011614 */
[----:B------:R-:W-:Y:S02]  /*0ac0*/  LOP3.LUT R20, R20, 0x3, RZ, 0xc0, !PT ;  /* 0x0000000314147812 */ /* 0x000fe400078ec0ff */
[----:B-----5:R-:W-:-:S03]  /*0ad0*/  SHF.R.U32.HI R14, RZ, 0x1, R15 ;  /* 0x00000001ff0e7819 */ /* 0x020fc6000001160f */
[----:B------:R-:W-:-:S04]  /*0ae0*/  IMAD.WIDE.U32 R12, R27, R12, R20 ;  /* 0x0000000c1b0c7225 */ /* 0x000fc800078e0014 */
[----:B------:R-:W-:-:S03]  /*0af0*/  IMAD.WIDE.U32 R20, R27, R14, R20 ;  /* 0x0000000e1b147225 */ /* 0x000fc600078e0014 */
[----:B------:R-:W-:-:S04]  /*0b00*/  LEA R22, P1, R20, R22, 0x2 ;  /* 0x0000001614167211 */ /* 0x000fc800078210ff */
[----:B------:R-:W-:Y:S01]  /*0b10*/  LEA.HI.X R23, R20, R23, R21, 0x2, P1 ;  /* 0x0000001714177211 */ /* 0x000fe200008f1415 */
[----:B------:R-:W-:-:S04]  /*0b20*/  IMAD.SHL.U32 R21, R25, 0x10, RZ ;  /* 0x0000001019157824 */ /* 0x000fc800078e00ff */
[----:B------:R-:W3:Y:S01]  /*0b30*/  LDG.E R20, desc[UR6][R22.64+0x60] ;  /* 0x0000600616147981 */ /* 0x000ee2000c1e1900 */
[----:B------:R-:W-:-:S04]  /*0b40*/  IADD3 R21, P1, PT, R21, R18, RZ ;  /* 0x0000001215157210 */ /* 0x000fc80007f3e0ff */
[----:B------:R-:W-:Y:S02]  /*0b50*/  LEA.HI.X.SX32 R14, R18, RZ, 0x1, P1 ;  /* 0x000000ff120e7211 */ /* 0x000fe400008f0eff */
[----:B--2---:R-:W-:-:S04]  /*0b60*/  LEA R27, P1, R21, UR8, 0x1 ;  /* 0x00000008151b7c11 */ /* 0x004fc8000f8208ff */
[----:B------:R-:W-:Y:S02]  /*0b70*/  LEA.HI.X R21, R21, UR9, R14, 0x1, P1 ;  /* 0x0000000915157c11 */ /* 0x000fe400088f0c0e */
[----:B------:R-:W-:-:S04]  /*0b80*/  LEA R26, P1, R12, R27, 0x2 ;  /* 0x0000001b0c1a7211 */ /* 0x000fc800078210ff */
[----:B------:R-:W-:Y:S02]  /*0b90*/  LEA.HI.X R27, R12, R21, R13, 0x2, P1 ;  /* 0x000000150c1b7211 */ /* 0x000fe400008f140d */
[----:B------:R-:W3:Y:S01]  /*0ba0*/  LDG.E R21, desc[UR6][R22.64+0x70] ;  /* 0x0000700616157981 */ /* 0x000ee2000c1e1900 */
[----:B------:R-:W-:-:S03]  /*0bb0*/  IMAD.WIDE.U32 R28, R29, 0x10, R26 ;  /* 0x000000101d1c7825 */ /* 0x000fc600078e001a */
[----:B------:R-:W2:Y:S04]  /*0bc0*/  LDG.E R12, desc[UR6][R26.64] ;  /* 0x000000061a0c7981 */ /* 0x000ea8000c1e1900 */
[----:B------:R4:W5:Y:S04]  /*0bd0*/  LDG.E R13, desc[UR6][R26.64+0x10] ;  /* 0x000010061a0d7981 */ /* 0x000968000c1e1900 */
[----:B------:R-:W3:Y:S01]  /*0be0*/  LDG.E R14, desc[UR6][R28.64] ;  /* 0x000000061c0e7981 */ /* 0x000ee2000c1e1900 */
[----:B----4-:R-:W-:-:S03]  /*0bf0*/  IMAD.WIDE.U32 R26, R15, 0x10, R22 ;  /* 0x000000100f1a7825 */ /* 0x010fc600078e0016 */
[----:B------:R-:W4:Y:S04]  /*0c00*/  LDG.E R15, desc[UR6][R28.64+0x10] ;  /* 0x000010061c0f7981 */ /* 0x000f28000c1e1900 */
[----:B------:R-:W4:Y:S04]  /*0c10*/  LDG.E R22, desc[UR6][R26.64+0x60] ;  /* 0x000060061a167981 */ /* 0x000f28000c1e1900 */
[----:B------:R-:W4:Y:S01]  /*0c20*/  LDG.E R23, desc[UR6][R26.64+0x70] ;  /* 0x000070061a177981 */ /* 0x000f22000c1e1900 */
[----:B------:R-:W-:Y:S05]  /*0c30*/  WARPSYNC.ALL ;  /* 0x0000000000007948 */ /* 0x000fea0003800000 */
[----:B--2---:R-:W-:Y:S04]  /*0c40*/  MOVM.16.MT88 R12, R12 ;  /* 0x000000000c0c723a */ /* 0x004fe80000000000 */
[----:B-----5:R-:W-:Y:S04]  /*0c50*/  MOVM.16.MT88 R13, R13 ;  /* 0x000000000d0d723a */ /* 0x020fe80000000000 */
[----:B---3--:R-:W-:Y:S04]  /*0c60*/  MOVM.16.MT88 R14, R14 ;  /* 0x000000000e0e723a */ /* 0x008fe80000000000 */
[----:B----4-:R-:W2:Y:S02]  /*0c70*/  MOVM.16.MT88 R15, R15 ;  /* 0x000000000f0f723a */ /* 0x010ea40000000000 */
[C---:B--2---:R-:W-:Y:S08]  /*0c80*/  HMMA.16816.F32 R4, R12.reuse, R20, R4 ;  /* 0x000000140c04723c */ /* 0x044ff00000001804 */
[----:B------:R-:W-:-:S15]  /*0c90*/  HMMA.16816.F32 R8, R12, R22, R8 ;  /* 0x000000160c08723c */ /* 0x000fde0000001808 */
[----:B------:R-:W-:-:S05]  /*0ca0*/  NOP ;  /* 0x0000000000007918 */ /* 0x000fca0000000000 */
.L_x_5:
[----:B------:R-:W-:Y:S02]  /*0cb0*/  VIADD R17, R17, 0x4 ;  /* 0x0000000411117836 */ /* 0x000fe40000000000 */
[----:B0-----:R-:W-:Y:S02]  /*0cc0*/  IMAD.U32 R13, RZ, RZ, UR12 ;  /* 0x0000000cff0d7e24 */ /* 0x001fe4000f8e00ff */
[----:B------:R-:W-:Y:S01]  /*0cd0*/  VIADD R19, R19, 0x40 ;  /* 0x0000004013137836 */ /* 0x000fe20000000000 */
[----:B------:R-:W-:Y:S01]  /*0ce0*/  ISETP.NE.AND P1, PT, R17, RZ, PT ;  /* 0x000000ff1100720c */ /* 0x000fe20003f25270 */
[----:B------:R-:W-:Y:S01]  /*0cf0*/  VIADD R0, R0, 0x40 ;  /* 0x0000004000007836 */ /* 0x000fe20000000000 */
[C---:B------:R-:W-:Y:S01]  /*0d00*/  LEA R18, R13.reuse, R18, 0x6 ;  /* 0x000000120d127211 */ /* 0x040fe200078e30ff */
[C---:B------:R-:W-:Y:S02]  /*0d10*/  IMAD R2, R13.reuse, 0x40, R2 ;  /* 0x000000400d027824 */ /* 0x040fe400078e0202 */
[----:B------:R-:W-:-:S02]  /*0d20*/  IMAD R3, R13, 0x40, R3 ;  /* 0x000000400d037824 */ /* 0x000fc400078e0203 */
[----:B------:R-:W-:-:S06]  /*0d30*/  IMAD R16, R13, 0x40, R16 ;  /* 0x000000400d107824 */ /* 0x000fcc00078e0210 */
[----:B------:R-:W-:Y:S05]  /*0d40*/  @P1 BRA `(.L_x_6) ;  /* 0xfffffff400681947 */ /* 0x000fea000383ffff */
[----:B-12---:R-:W-:Y:S05]  /*0d50*/  BSYNC.RECONVERGENT B0 ;  /* 0x0000000000007941 */ /* 0x006fea0003800200 */
.L_x_1:
[----:B------:R-:W0:Y:S01]  /*0d60*/  LDCU UR5, c[0x0][0x3a0] ;  /* 0x00007400ff0577ac */ /* 0x000e220008000800 */
[----:B------:R-:W-:Y:S01]  /*0d70*/  BSSY.RECONVERGENT B0, `(.L_x_0) ;  /* 0x000003a000007945 */ /* 0x000fe20003800200 */
[----:B0-----:R-:W-:-:S04]  /*0d80*/  UIADD3 UR4, UPT, UPT, UR5, -0x1, URZ ;  /* 0xffffffff05047890 */ /* 0x001fc8000fffe0ff */
[----:B------:R-:W-:-:S04]  /*0d90*/  ULEA.HI UR4, UR4, 0x1, URZ, 0x1c ;  /* 0x0000000104047891 */ /* 0x000fc8000f8fe0ff */
[----:B------:R-:W-:-:S04]  /*0da0*/  ULOP3.LUT UR4, UR4, 0x3, URZ, 0xc0, !UPT ;  /* 0x0000000304047892 */ /* 0x000fc8000f8ec0ff */
[----:B------:R-:W-:-:S09]  /*0db0*/  UISETP.NE.AND UP0, UPT, UR4, URZ, UPT ;  /* 0x000000ff0400728c */ /* 0x000fd2000bf05270 */
[----:B------:R-:W-:Y:S05]  /*0dc0*/  BRA.U !UP0, `(.L_x_7) ;  /* 0x0000000108d07547 */ /* 0x000fea000b800000 */
[----:B------:R-:W-:Y:S01]  /*0dd0*/  IMAD.SHL.U32 R0, R24, 0x10, RZ ;  /* 0x0000001018007824 */ /* 0x000fe200078e00ff */
[----:B------:R-:W-:Y:S01]  /*0de0*/  UIADD3 UR4, UPT, UPT, -UR4, URZ, URZ ;  /* 0x000000ff04047290 */ /* 0x000fe2000fffe1ff */
[----:B------:R-:W-:Y:S02]  /*0df0*/  IMAD R2, R19, R13, RZ ;  /* 0x0000000d13027224 */ /* 0x000fe400078e02ff */
[----:B------:R-:W-:-:S03]  /*0e00*/  IMAD R12, R0, UR5, RZ ;  /* 0x00000005000c7c24 */ /* 0x000fc6000f8e02ff */
[----:B------:R-:W-:Y:S02]  /*0e10*/  IMAD.U32 R0, RZ, RZ, UR4 ;  /* 0x00000004ff007e24 */ /* 0x000fe4000f8e00ff */
[----:B------:R-:W-:-:S07]  /*0e20*/  IMAD.IADD R19, R12, 0x1, R19 ;  /* 0x000000010c137824 */ /* 0x000fce00078e0213 */
.L_x_9:
[----:B------:R-:W-:Y:S05]  /*0e30*/  @!P0 BRA `(.L_x_8) ;  /* 0x00000000009c8947 */ /* 0x000fea0003800000 */
[----:B------:R-:W0:Y:S01]  /*0e40*/  S2R R16, SR_LANEID ;  /* 0x0000000000107919 */ /* 0x000e220000000000 */
[----:B------:R-:W2:Y:S01]  /*0e50*/  LDC R29, c[0x0][0x398] ;  /* 0x0000e600ff1d7b82 */ /* 0x000ea20000000800 */
[----:B------:R-:W-:Y:S01]  /*0e60*/  SHF.L.U32 R27, R25, 0x4, RZ ;  /* 0x00000004191b7819 */ /* 0x000fe200000006ff */
[----:B------:R-:W-:-:S03]  /*0e70*/  IMAD.MOV.U32 R17, RZ, RZ, RZ ;  /* 0x000000ffff117224 */ /* 0x000fc600078e00ff */
[----:B------:R-:W-:-:S03]  /*0e80*/  IADD3 R27, P1, PT, R27, R2, RZ ;  /* 0x000000021b1b7210 */ /* 0x000fc60007f3e0ff */
[----:B------:R-:W3:Y:S01]  /*0e90*/  LDC R23, c[0x0][0x3a0] ;  /* 0x0000e800ff177b82 */ /* 0x000ee20000000800 */
[----:B------:R-:W-:Y:S02]  /*0ea0*/  LEA.HI.X.SX32 R14, R2, RZ, 0x1, P1 ;  /* 0x000000ff020e7211 */ /* 0x000fe400008f0eff */
[----:B-1----:R-:W-:-:S04]  /*0eb0*/  LEA R15, P1, R27, UR10, 0x1 ;  /* 0x0000000a1b0f7c11 */ /* 0x002fc8000f8208ff */
[----:B------:R-:W-:Y:S01]  /*0ec0*/  LEA.HI.X R27, R27, UR11, R14, 0x1, P1 ;  /* 0x0000000b1b1b7c11 */ /* 0x000fe200088f0c0e */
[----:B------:R-:W1:Y:S01]  /*0ed0*/  LDC.64 R20, c[0x0][0x388] ;  /* 0x0000e200ff147b82 */ /* 0x000e620000000a00 */
[----:B--2---:R-:W-:Y:S02]  /*0ee0*/  SHF.R.U32.HI R12, RZ, 0x1, R29 ;  /* 0x00000001ff0c7819 */ /* 0x004fe4000001161d */
[----:B0-----:R-:W-:Y:S02]  /*0ef0*/  SHF.R.U32.HI R3, RZ, 0x2, R16 ;  /* 0x00000002ff037819 */ /* 0x001fe40000011610 */
[----:B------:R-:W-:-:S05]  /*0f00*/  LOP3.LUT R16, R16, 0x3, RZ, 0xc0, !PT ;  /* 0x0000000310107812 */ /* 0x000fca00078ec0ff */
[----:B------:R-:W-:-:S03]  /*0f10*/  IMAD.WIDE.U32 R12, R3, R12, R16 ;  /* 0x0000000c030c7225 */ /* 0x000fc600078e0010 */
[----:B------:R-:W-:-:S04]  /*0f20*/  LEA R14, P1, R12, R15, 0x2 ;  /* 0x0000000f0c0e7211 */ /* 0x000fc800078210ff */
[----:B------:R-:W-:-:S03]  /*0f30*/  LEA.HI.X R15, R12, R27, R13, 0x2, P1 ;  /* 0x0000001b0c0f7211 */ /* 0x000fc600008f140d */
[----:B------:R-:W-:Y:S02]  /*0f40*/  IMAD.WIDE.U32 R28, R29, 0x10, R14 ;  /* 0x000000101d1c7825 */ /* 0x000fe400078e000e */
[----:B------:R-:W2:Y:S01]  /*0f50*/  LDG.E R12, desc[UR6][R14.64] ;  /* 0x000000060e0c7981 */ /* 0x000ea2000c1e1900 */
[----:B---3--:R-:W-:-:S03]  /*0f60*/  SHF.R.U32.HI R18, RZ, 0x1, R23 ;  /* 0x00000001ff127819 */ /* 0x008fc60000011617 */
[----:B------:R-:W3:Y:S01]  /*0f70*/  LDG.E R13, desc[UR6][R14.64+0x10] ;  /* 0x000010060e0d7981 */ /* 0x000ee2000c1e1900 */
[----:B-1----:R-:W-:-:S04]  /*0f80*/  IMAD.WIDE.U32 R20, R19, 0x2, R20 ;  /* 0x0000000213147825 */ /* 0x002fc800078e0014 */
[----:B------:R-:W-:Y:S01]  /*0f90*/  IMAD.WIDE.U32 R16, R3, R18, R16 ;  /* 0x0000001203107225 */ /* 0x000fe200078e0010 */
[----:B------:R-:W4:Y:S04]  /*0fa0*/  LDG.E R14, desc[UR6][R28.64] ;  /* 0x000000061c0e7981 */ /* 0x000f28000c1e1900 */
[----:B------:R-:W5:Y:S01]  /*0fb0*/  LDG.E R15, desc[UR6][R28.64+0x10] ;  /* 0x000010061c0f7981 */ /* 0x000f62000c1e1900 */
[----:B------:R-:W-:-:S04]  /*0fc0*/  LEA R26, P1, R16, R20, 0x2 ;  /* 0x00000014101a7211 */ /* 0x000fc800078210ff */
[----:B------:R-:W-:-:S03]  /*0fd0*/  LEA.HI.X R27, R16, R21, R17, 0x2, P1 ;  /* 0x00000015101b7211 */ /* 0x000fc600008f1411 */
[----:B------:R-:W-:Y:S02]  /*0fe0*/  IMAD.WIDE.U32 R22, R23, 0x10, R26 ;  /* 0x0000001017167825 */ /* 0x000fe400078e001a */
[----:B------:R-:W5:Y:S04]  /*0ff0*/  LDG.E R16, desc[UR6][R26.64] ;  /* 0x000000061a107981 */ /* 0x000f68000c1e1900 */
[----:B------:R-:W5:Y:S04]  /*1000*/  LDG.E R17, desc[UR6][R26.64+0x10] ;  /* 0x000010061a117981 */ /* 0x000f68000c1e1900 */
[----:B------:R-:W5:Y:S04]  /*1010*/  LDG.E R20, desc[UR6][R22.64] ;  /* 0x0000000616147981 */ /* 0x000f68000c1e1900 */
[----:B------:R-:W5:Y:S01]  /*1020*/  LDG.E R21, desc[UR6][R22.64+0x10] ;  /* 0x0000100616157981 */ /* 0x000f62000c1e1900 */
[----:B------:R-:W-:Y:S05]  /*1030*/  WARPSYNC.ALL ;  /* 0x0000000000007948 */ /* 0x000fea0003800000 */
[----:B--2---:R-:W-:Y:S04]  /*1040*/  MOVM.16.MT88 R12, R12 ;  /* 0x000000000c0c723a */ /* 0x004fe80000000000 */
[----:B---3--:R-:W-:Y:S04]  /*1050*/  MOVM.16.MT88 R13, R13 ;  /* 0x000000000d0d723a */ /* 0x008fe80000000000 */
[----:B----4-:R-:W-:Y:S04]  /*1060*/  MOVM.16.MT88 R14, R14 ;  /* 0x000000000e0e723a */ /* 0x010fe80000000000 */
[----:B-----5:R-:W0:Y:S02]  /*1070*/  MOVM.16.MT88 R15, R15 ;  /* 0x000000000f0f723a */ /* 0x020e240000000000 */
[C---:B0-----:R-:W-:Y:S08]  /*1080*/  HMMA.16816.F32 R4, R12.reuse, R16, R4 ;  /* 0x000000100c04723c */ /* 0x041ff00000001804 */
[----:B------:R-:W-:-:S15]  /*1090*/  HMMA.16816.F32 R8, R12, R20, R8 ;  /* 0x000000140c08723c */ /* 0x000fde0000001808 */
[----:B------:R-:W-:-:S05]  /*10a0*/  NOP ;  /* 0x0000000000007918 */ /* 0x000fca0000000000 */
.L_x_8:
[----:B------:R-:W0:Y:S01]  /*10b0*/  LDC R3, c[0x0][0x398] ;  /* 0x0000e600ff037b82 */ /* 0x000e220000000800 */
[----:B------:R-:W-:Y:S02]  /*10c0*/  VIADD R0, R0, 0x1 ;  /* 0x0000000100007836 */ /* 0x000fe40000000000 */
[----:B------:R-:W-:-:S03]  /*10d0*/  VIADD R19, R19, 0x10 ;  /* 0x0000001013137836 */ /* 0x000fc60000000000 */
[----:B------:R-:W-:Y:S01]  /*10e0*/  ISETP.NE.AND P1, PT, R0, RZ, PT ;  /* 0x000000ff0000720c */ /* 0x000fe20003f25270 */
[----:B0-----:R-:W-:-:S12]  /*10f0*/  IMAD R2, R3, 0x10, R2 ;  /* 0x0000001003027824 */ /* 0x001fd800078e0202 */
[----:B------:R-:W-:Y:S05]  /*1100*/  @P1 BRA `(.L_x_9) ;  /* 0xfffffffc00481947 */ /* 0x000fea000383ffff */
.L_x_7:
[----:B-1----:R-:W-:Y:S05]  /*1110*/  BSYNC.RECONVERGENT B0 ;  /* 0x0000000000007941 */ /* 0x002fea0003800200 */
.L_x_0:
[----:B------:R-:W0:Y:S01]  /*1120*/  LDC.64 R16, c[0x0][0x398] ;  /* 0x0000e600ff107b82 */ /* 0x000e220000000a00 */
[----:B------:R-:W-:Y:S02]  /*1130*/  IMAD.SHL.U32 R24, R24, 0x10, RZ ;  /* 0x0000001018187824 */ /* 0x000fe400078e00ff */
[----:B------:R-:W-:-:S03]  /*1140*/  IMAD.SHL.U32 R25, R25, 0x10, RZ ;  /* 0x0000001019197824 */ /* 0x000fc600078e00ff */
[----:B0-----:R-:W-:-:S04]  /*1150*/  ISETP.GE.AND P0, PT, R24, R17, PT ;  /* 0x000000111800720c */ /* 0x001fc80003f06270 */
[----:B------:R-:W-:-:S13]  /*1160*/  ISETP.GE.OR P0, PT, R25, R16, P0 ;  /* 0x000000101900720c */ /* 0x000fda0000706670 */
[----:B------:R-:W-:Y:S05]  /*1170*/  @P0 EXIT ;  /* 0x000000000000094d */ /* 0x000fea0003800000 */
[----:B------:R-:W0:Y:S01]  /*1180*/  S2R R2, SR_LANEID ;  /* 0x0000000000027919 */ /* 0x000e220000000000 */
[----:B------:R-:W1:Y:S01]  /*1190*/  LDCU.64 UR4, c[0x0][0x390] ;  /* 0x00007200ff0477ac */ /* 0x000e620008000a00 */
[----:B------:R-:W-:Y:S02]  /*11a0*/  IMAD R24, R24, R16, RZ ;  /* 0x0000001018187224 */ /* 0x000fe400078e02ff */
[----:B------:R-:W-:-:S03]  /*11b0*/  IMAD.MOV.U32 R3, RZ, RZ, RZ ;  /* 0x000000ffff037224 */ /* 0x000fc600078e00ff */
[----:B------:R-:W-:-:S05]  /*11c0*/  IADD3 R17, P0, PT, R24, R25, RZ ;  /* 0x0000001918117210 */ /* 0x000fca0007f1e0ff */
[----:B------:R-:W-:Y:S01]  /*11d0*/  IMAD.X R0, RZ, RZ, RZ, P0 ;  /* 0x000000ffff007224 */ /* 0x000fe200000e06ff */
[----:B-1----:R-:W-:-:S04]  /*11e0*/  LEA R15, P0, R17, UR4, 0x2 ;  /* 0x00000004110f7c11 */ /* 0x002fc8000f8010ff */
[----:B------:R-:W-:Y:S02]  /*11f0*/  LEA.HI.X R17, R17, UR5, R0, 0x2, P0 ;  /* 0x0000000511117c11 */ /* 0x000fe400080f1400 */
[----:B0-----:R-:W-:Y:S02]  /*1200*/  SHF.L.U32 R13, R2, 0x1, RZ ;  /* 0x00000001020d7819 */ /* 0x001fe400000006ff */
[----:B------:R-:W-:Y:S02]  /*1210*/  SHF.R.U32.HI R2, RZ, 0x2, R2 ;  /* 0x00000002ff027819 */ /* 0x000fe40000011602 */
[----:B------:R-:W-:-:S05]  /*1220*/  LOP3.LUT R13, R13, 0x6, RZ, 0xe2, !PT ;  /* 0x000000060d0d7812 */ /* 0x000fca00078ee2ff */
[----:B------:R-:W-:-:S04]  /*1230*/  IMAD.WIDE.U32 R2, R13, R16, R2 ;  /* 0x000000100d027225 */ /* 0x000fc800078e0002 */
[----:B------:R-:W-:Y:S01]  /*1240*/  IMAD.WIDE.U32 R12, R16, 0x4, RZ ;  /* 0x00000004100c7825 */ /* 0x000fe200078e00ff */
[----:B------:R-:W-:-:S04]  /*1250*/  LEA R14, P0, R2, R15, 0x2 ;  /* 0x0000000f020e7211 */ /* 0x000fc800078010ff */
[----:B------:R-:W-:Y:S01]  /*1260*/  LEA.HI.X R15, R2, R17, R3, 0x2, P0 ;  /* 0x00000011020f7211 */ /* 0x000fe200000f1403 */
[----:B------:R-:W-:Y:S01]  /*1270*/  IMAD.WIDE.U32 R18, R16, 0x20, R12 ;  /* 0x0000002010127825 */ /* 0x000fe200078e000c */
[----:B------:R-:W-:-:S03]  /*1280*/  IADD3 R12, P0, PT, R12, R14, RZ ;  /* 0x0000000e0c0c7210 */ /* 0x000fc60007f1e0ff */
[----:B------:R-:W-:Y:S01]  /*1290*/  IMAD.WIDE.U32 R16, R16, 0x20, R14 ;  /* 0x0000002010107825 */ /* 0x000fe200078e000e */
[----:B------:R-:W-:Y:S01]  /*12a0*/  IADD3 R2, P1, PT, R18, R14, RZ ;  /* 0x0000000e12027210 */ /* 0x000fe20007f3e0ff */
[----:B------:R-:W2:Y:S02]  /*12b0*/  LDG.E R21, desc[UR6][R14.64] ;  /* 0x000000060e157981 */ /* 0x000ea4000c1e1900 */
[--C-:B------:R-:W-:Y:S02]  /*12c0*/  IMAD.X R13, R13, 0x1, R15.reuse, P0 ;  /* 0x000000010d0d7824 */ /* 0x100fe400000e060f */
[----:B------:R-:W-:Y:S01]  /*12d0*/  IMAD.X R3, R19, 0x1, R15, P1 ;  /* 0x0000000113037824 */ /* 0x000fe200008e060f */
[----:B------:R-:W3:Y:S04]  /*12e0*/  LDG.E R23, desc[UR6][R14.64+0x20] ;  /* 0x000020060e177981 */ /* 0x000ee8000c1e1900 */
[----:B------:R-:W4:Y:S04]  /*12f0*/  LDG.E R22, desc[UR6][R12.64] ;  /* 0x000000060c167981 */ /* 0x000f28000c1e1900 */
[----:B------:R-:W5:Y:S04]  /*1300*/  LDG.E R24, desc[UR6][R12.64+0x20] ;  /* 0x000020060c187981 */ /* 0x000f68000c1e1900 */
[----:B------:R-:W5:Y:S04]  /*1310*/  LDG.E R20, desc[UR6][R16.64] ;  /* 0x0000000610147981 */ /* 0x000f68000c1e1900 */
[----:B------:R-:W5:Y:S04]  /*1320*/  LDG.E R0, desc[UR6][R2.64] ;  /* 0x0000000602007981 */ /* 0x000f68000c1e1900 */
[----:B------:R-:W5:Y:S04]  /*1330*/  LDG.E R19, desc[UR6][R16.64+0x20] ;  /* 0x0000200610137981 */ /* 0x000f68000c1e1900 */
[----:B------:R-:W5:Y:S01]  /*1340*/  LDG.E R18, desc[UR6][R2.64+0x20] ;  /* 0x0000200602127981 */ /* 0x000f62000c1e1900 */
[----:B------:R-:W-:Y:S05]  /*1350*/  WARPSYNC.ALL ;  /* 0x0000000000007948 */ /* 0x000fea0003800000 */
[----:B------:R-:W2:Y:S01]  /*1360*/  LDCU UR4, c[0x0][0x3a8] ;  /* 0x00007500ff0477ac */ /* 0x000ea20008000800 */
[----:B------:R-:W0:Y:S01]  /*1370*/  LDCU UR5, c[0x0][0x3a4] ;  /* 0x00007480ff0577ac */ /* 0x000e220008000800 */
[----:B--2---:R-:W-:Y:S01]  /*1380*/  FMUL R21, R21, UR4 ;  /* 0x0000000415157c20 */ /* 0x004fe20008400000 */
[----:B---3--:R-:W-:-:S03]  /*1390*/  FMUL R23, R23, UR4 ;  /* 0x0000000417177c20 */ /* 0x008fc60008400000 */
[----:B0-----:R-:W-:Y:S01]  /*13a0*/  FFMA R21, R4, UR5, R21 ;  /* 0x0000000504157c23 */ /* 0x001fe20008000015 */
[----:B----4-:R-:W-:Y:S01]  /*13b0*/  FMUL R22, R22, UR4 ;  /* 0x0000000416167c20 */ /* 0x010fe20008400000 */
[----:B------:R-:W-:Y:S01]  /*13c0*/  FFMA R23, R6, UR5, R23 ;  /* 0x0000000506177c23 */ /* 0x000fe20008000017 */
[----:B-----5:R-:W-:Y:S02]  /*13d0*/  FMUL R24, R24, UR4 ;  /* 0x0000000418187c20 */ /* 0x020fe40008400000 */
[----:B------:R-:W-:Y:S01]  /*13e0*/  FFMA R5, R5, UR5, R22 ;  /* 0x0000000505057c23 */ /* 0x000fe20008000016 */
[----:B------:R-:W-:Y:S01]  /*13f0*/  FMUL R25, R20, UR4 ;  /* 0x0000000414197c20 */ /* 0x000fe20008400000 */
[----:B------:R-:W-:Y:S01]  /*1400*/  FFMA R7, R7, UR5, R24 ;  /* 0x0000000507077c23 */ /* 0x000fe20008000018 */
[----:B------:R-:W-:Y:S02]  /*1410*/  FMUL R0, R0, UR4 ;  /* 0x0000000400007c20 */ /* 0x000fe40008400000 */
[----:B------:R-:W-:Y:S01]  /*1420*/  FFMA R25, R8, UR5, R25 ;  /* 0x0000000508197c23 */ /* 0x000fe20008000019 */
[----:B------:R-:W-:Y:S01]  /*1430*/  FMUL R19, R19, UR4 ;  /* 0x0000000413137c20 */ /* 0x000fe20008400000 */
[----:B------:R-:W-:Y:S01]  /*1440*/  FFMA R9, R9, UR5, R0 ;  /* 0x0000000509097c23 */ /* 0x000fe20008000000 */
[----:B------:R-:W-:Y:S01]  /*1450*/  STG.E desc[UR6][R14.64], R21 ;  /* 0x000000150e007986 */ /* 0x000fe2000c101906 */
[----:B------:R-:W-:Y:S01]  /*1460*/  FMUL R18, R18, UR4 ;  /* 0x0000000412127c20 */ /* 0x000fe20008400000 */
[----:B------:R-:W-:-:S02]  /*1470*/  FFMA R19, R10, UR5, R19 ;  /* 0x000000050a137c23 */ /* 0x000fc40008000013 */
[----:B------:R-:W-:Y:S01]  /*1480*/  STG.E desc[UR6][R12.64], R5 ;  /* 0x000000050c007986 */ /* 0x000fe2000c101906 */
[----:B------:R-:W-:-:S03]  /*1490*/  FFMA R11, R11, UR5, R18 ;  /* 0x000000050b0b7c23 */ /* 0x000fc60008000012 */
[----:B------:R-:W-:Y:S04]  /*14a0*/  STG.E desc[UR6][R14.64+0x20], R23 ;  /* 0x000020170e007986 */ /* 0x000fe8000c101906 */
[----:B------:R-:W-:Y:S04]  /*14b0*/  STG.E desc[UR6][R12.64+0x20], R7 ;  /* 0x000020070c007986 */ /* 0x000fe8000c101906 */
[----:B------:R-:W-:Y:S04]  /*14c0*/  STG.E desc[UR6][R16.64], R25 ;  /* 0x0000001910007986 */ /* 0x000fe8000c101906 */
[----:B------:R-:W-:Y:S04]  /*14d0*/  STG.E desc[UR6][R2.64], R9 ;  /* 0x0000000902007986 */ /* 0x000fe8000c101906 */
[----:B------:R-:W-:Y:S04]  /*14e0*/  STG.E desc[UR6][R16.64+0x20], R19 ;  /* 0x0000201310007986 */ /* 0x000fe8000c101906 */
[----:B------:R-:W-:Y:S01]  /*14f0*/  STG.E desc[UR6][R2.64+0x20], R11 ;  /* 0x0000200b02007986 */ /* 0x000fe2000c101906 */
[----:B------:R-:W-:Y:S05]  /*1500*/  EXIT ;  /* 0x000000000000794d */ /* 0x000fea0003800000 */
.L_x_10:
[----:B------:R-:W-:-:S00]  /*1510*/  BRA `(.L_x_10) ;  /* 0xfffffffc00fc7947 */ /* 0x000fc0000383ffff */
[----:B------:R-:W-:-:S00]  /*1520*/  NOP ;  /* 0x0000000000007918 */ /* 0x000fc00000000000 */
        /* <DEDUP_REMOVED lines=13> */
.L_x_16:


//--------------------- .text._Z11simple_gemmPK6__halfS1_Pfiiiff --------------------------
	.section	.text._Z11simple_gemmPK6__halfS1_Pfiiiff,"ax",@progbits
	.align	128
        .global         _Z11simple_gemmPK6__halfS1_Pfiiiff
        .type           _Z11simple_gemmPK6__halfS1_Pfiiiff,@function
        .size           _Z11simple_gemmPK6__halfS1_Pfiiiff,(.L_x_17 - _Z11simple_gemmPK6__halfS1_Pfiiiff)
        .other          _Z11simple_gemmPK6__halfS1_Pfiiiff,@"STO_CUDA_ENTRY STV_DEFAULT"
_Z11simple_gemmPK6__halfS1_Pfiiiff:
.text._Z11simple_gemmPK6__halfS1_Pfiiiff:
[----:B------:R-:W-:Y:S01]  /*0000*/  LDC R1, c[0x0][0x37c] ;  /* 0x0000df00ff017b82 */ /* 0x000fe20000000800 */
[----:B------:R-:W0:Y:S07]  /*0010*/  S2R R8, SR_TID.Y ;  /* 0x0000000000087919 */ /* 0x000e2e0000002200 */
[----:B------:R-:W1:Y:S01]  /*0020*/  S2UR UR4, SR_CTAID.Y ;  /* 0x00000000000479c3 */ /* 0x000e620000002600 */
[----:B------:R-:W2:Y:S07]  /*0030*/  S2R R2, SR_TID.X ;  /* 0x0000000000027919 */ /* 0x000eae0000002100 */
[----:B------:R-:W2:Y:S01]  /*0040*/  LDC R3, c[0x0][0x360] ;  /* 0x0000d800ff037b82 */ /* 0x000ea20000000800 */
[----:B------:R-:W1:Y:S07]  /*0050*/  LDCU UR5, c[0x0][0x364] ;  /* 0x00006c80ff0577ac */ /* 0x000e6e0008000800 */
[----:B------:R-:W2:Y:S08]  /*0060*/  S2UR UR6, SR_CTAID.X ;  /* 0x00000000000679c3 */ /* 0x000eb00000002500 */
[----:B------:R-:W3:Y:S01]  /*0070*/  LDC.64 R4, c[0x0][0x398] ;  /* 0x0000e600ff047b82 */ /* 0x000ee20000000a00 */
[----:B-1----:R-:W-:-:S06]  /*0080*/  UIMAD UR4, UR4, UR5, URZ ;  /* 0x00000005040472a4 */ /* 0x002fcc000f8e02ff */
[----:B0-----:R-:W-:Y:S01]  /*0090*/  IADD3 R0, PT, PT, R8, UR4, RZ ;  /* 0x0000000408007c10 */ /* 0x001fe2000fffe0ff */
[----:B--2---:R-:W-:-:S03]  /*00a0*/  IMAD R3, R3, UR6, R2 ;  /* 0x0000000603037c24 */ /* 0x004fc6000f8e0202 */
[----:B---3--:R-:W-:-:S04]  /*00b0*/  ISETP.GE.U32.AND P0, PT, R0, R5, PT ;  /* 0x000000050000720c */ /* 0x008fc80003f06070 */
[----:B------:R-:W-:-:S13]  /*00c0*/  ISETP.GE.U32.OR P0, PT, R3, R4, P0 ;  /* 0x000000040300720c */ /* 0x000fda0000706470 */
[----:B------:R-:W-:Y:S05]  /*00d0*/  @P0 EXIT ;  /* 0x000000000000094d */ /* 0x000fea0003800000 */
[----:B------:R-:W0:Y:S01]  /*00e0*/  LDC R2, c[0x0][0x3a0] ;  /* 0x0000e800ff027b82 */ /* 0x000e220000000800 */
[----:B------:R-:W1:Y:S01]  /*00f0*/  LDCU.64 UR6, c[0x0][0x358] ;  /* 0x00006b00ff0677ac */ /* 0x000e620008000a00 */
[----:B------:R-:W-:Y:S01]  /*0100*/  HFMA2 R24, -RZ, RZ, 0, 0 ;  /* 0x00000000ff187431 */ /* 0x000fe200000001ff */
[----:B0-----:R-:W-:-:S13]  /*0110*/  ISETP.GE.AND P0, PT, R2, 0x1, PT ;  /* 0x000000010200780c */ /* 0x001fda0003f06270 */
[----:B-1----:R-:W-:Y:S05]  /*0120*/  @!P0 BRA `(.L_x_11) ;  /* 0x0000000800bc8947 */ /* 0x002fea0003800000 */
[C---:B------:R-:W-:Y:S02]  /*0130*/  ISETP.GE.U32.AND P1, PT, R2.reuse, 0x8, PT ;  /* 0x000000080200780c */ /* 0x040fe40003f26070 */
[----:B------:R-:W-:Y:S02]  /*0140*/  LOP3.LUT R6, R2, 0x7, RZ, 0xc0, !PT ;  /* 0x0000000702067812 */ /* 0x000fe400078ec0ff */
[----:B------:R-:W-:Y:S02]  /*0150*/  MOV R24, RZ ;  /* 0x000000ff00187202 */ /* 0x000fe40000000f00 */
[----:B------:R-:W-:Y:S02]  /*0160*/  ISETP.NE.AND P0, PT, R6, RZ, PT ;  /* 0x000000ff0600720c */ /* 0x000fe40003f05270 */
[----:B------:R-:W-:-:S05]  /*0170*/  MOV R7, RZ ;  /* 0x000000ff00077202 */ /* 0x000fca0000000f00 */
[----:B------:R-:W-:Y:S06]  /*0180*/  @!P1 BRA `(.L_x_12) ;  /* 0x0000000400649947 */ /* 0x000fec0003800000 */
[----:B------:R-:W-:Y:S01]  /*0190*/  LOP3.LUT R7, R2, 0x7ffffff8, RZ, 0xc0, !PT ;  /* 0x7ffffff802077812 */ /* 0x000fe200078ec0ff */
[C---:B------:R-:W-:Y:S01]  /*01a0*/  IMAD R10, R5.reuse, 0x3, R0 ;  /* 0x00000003050a7824 */ /* 0x040fe200078e0200 */
[C---:B------:R-:W-:Y:S01]  /*01b0*/  IADD3 R4, PT, PT, R5.reuse, UR4, R8 ;  /* 0x0000000405047c10 */ /* 0x040fe2000fffe008 */
[C-C-:B------:R-:W-:Y:S01]  /*01c0*/  IMAD R14, R5.reuse, 0x5, R0.reuse ;  /* 0x00000005050e7824 */ /* 0x140fe200078e0200 */
[CC--:B------:R-:W-:Y:S01]  /*01d0*/  LEA R8, R5.reuse, R0.reuse, 0x1 ;  /* 0x0000000005087211 */ /* 0x0c0fe200078e08ff */
[C-C-:B------:R-:W-:Y:S01]  /*01e0*/  IMAD R9, R5.reuse, 0x6, R0.reuse ;  /* 0x0000000605097824 */ /* 0x140fe200078e0200 */
[C---:B------:R-:W-:Y:S01]  /*01f0*/  LEA R12, R5.reuse, R0, 0x2 ;  /* 0x00000000050c7211 */ /* 0x040fe200078e10ff */
[----:B------:R-:W-:Y:S01]  /*0200*/  IMAD R11, R5, 0x7, R0 ;  /* 0x00000007050b7824 */ /* 0x000fe200078e0200 */
[----:B------:R-:W-:Y:S01]  /*0210*/  MOV R24, RZ ;  /* 0x000000ff00187202 */ /* 0x000fe20000000f00 */
[----:B------:R-:W-:Y:S01]  /*0220*/  IMAD R15, R3, R2, 0x3 ;  /* 0x00000003030f7424 */ /* 0x000fe200078e0202 */
[----:B------:R-:W-:-:S02]  /*0230*/  MOV R13, R0 ;  /* 0x00000000000d7202 */ /* 0x000fc40000000f00 */
[----:B------:R-:W-:-:S07]  /*0240*/  IADD3 R25, PT, PT, -R7, RZ, RZ ;  /* 0x000000ff07197210 */ /* 0x000fce0007ffe1ff */
.L_x_13:
[----:B------:R-:W0:Y:S01]  /*0250*/  LDC.64 R20, c[0x0][0x380] ;  /* 0x0000e000ff147b82 */ /* 0x000e220000000a00 */
[----:B------:R-:W-:-:S07]  /*0260*/  IADD3 R29, PT, PT, R15, -0x3, RZ ;  /* 0xfffffffd0f1d7810 */ /* 0x000fce0007ffe0ff */
[----:B------:R-:W1:Y:S01]  /*0270*/  LDC.64 R16, c[0x0][0x388] ;  /* 0x0000e200ff107b82 */ /* 0x000e620000000a00 */
[----:B0-----:R-:W-:-:S06]  /*0280*/  IMAD.WIDE.U32 R28, R29, 0x2, R20 ;  /* 0x000000021d1c7825 */ /* 0x001fcc00078e0014 */
[----:B------:R-:W2:Y:S01]  /*0290*/  LDG.E.U16 R28, desc[UR6][R28.64] ;  /* 0x000000061c1c7981 */ /* 0x000ea2000c1e1500 */
[----:B-1----:R-:W-:-:S06]  /*02a0*/  IMAD.WIDE.U32 R26, R13, 0x2, R16 ;  /* 0x000000020d1a7825 */ /* 0x002fcc00078e0010 */
[----:B------:R0:W3:Y:S01]  /*02b0*/  LDG.E.U16 R26, desc[UR6][R26.64] ;  /* 0x000000061a1a7981 */ /* 0x0000e2000c1e1500 */
[C---:B------:R-:W-:Y:S02]  /*02c0*/  IADD3 R23, PT, PT, R15.reuse, -0x2, RZ ;  /* 0xfffffffe0f177810 */ /* 0x040fe40007ffe0ff */
[----:B0-----:R-:W-:Y:S01]  /*02d0*/  IADD3 R27, PT, PT, R15, -0x1, RZ ;  /* 0xffffffff0f1b7810 */ /* 0x001fe20007ffe0ff */
[----:B--2---:R-:W-:Y:S02]  /*02e0*/  HADD2.F32 R19, -RZ, R28.H0_H0 ;  /* 0x2000001cff137230 */ /* 0x004fe40000004100 */
[----:B---3--:R-:W-:-:S05]  /*02f0*/  HADD2.F32 R18, -RZ, R26.H0_H0 ;  /* 0x2000001aff127230 */ /* 0x008fca0000004100 */
[----:B------:R-:W-:Y:S01]  /*0300*/  FFMA R24, R19, R18, R24 ;  /* 0x0000001213187223 */ /* 0x000fe20000000018 */
[----:B------:R-:W-:-:S04]  /*0310*/  IMAD.WIDE.U32 R18, R23, 0x2, R20 ;  /* 0x0000000217127825 */ /* 0x000fc800078e0014 */
[--C-:B------:R-:W-:Y:S01]  /*0320*/  IMAD.WIDE.U32 R22, R4, 0x2, R16.reuse ;  /* 0x0000000204167825 */ /* 0x100fe200078e0010 */
[----:B------:R0:W2:Y:S03]  /*0330*/  LDG.E.U16 R26, desc[UR6][R18.64] ;  /* 0x00000006121a7981 */ /* 0x0000a6000c1e1500 */
[----:B------:R-:W-:Y:S02]  /*0340*/  IMAD.WIDE.U32 R28, R8, 0x2, R16 ;  /* 0x00000002081c7825 */ /* 0x000fe400078e0010 */
[----:B------:R-:W3:Y:S04]  /*0350*/  LDG.E.U16 R22, desc[UR6][R22.64] ;  /* 0x0000000616167981 */ /* 0x000ee8000c1e1500 */
[----:B------:R-:W4:Y:S01]  /*0360*/  LDG.E.U16 R28, desc[UR6][R28.64] ;  /* 0x000000061c1c7981 */ /* 0x000f22000c1e1500 */
[----:B0-----:R-:W-:-:S05]  /*0370*/  IMAD.WIDE.U32 R18, R27, 0x2, R20 ;  /* 0x000000021b127825 */ /* 0x001fca00078e0014 */
[----:B------:R0:W5:Y:S02]  /*0380*/  LDG.E.U16 R27, desc[UR6][R18.64] ;  /* 0x00000006121b7981 */ /* 0x000164000c1e1500 */
[----:B0-----:R-:W-:-:S05]  /*0390*/  IADD3 R19, PT, PT, R15, 0x1, RZ ;  /* 0x000000010f137810 */ /* 0x001fca0007ffe0ff */
[----:B------:R-:W-:-:S06]  /*03a0*/  IMAD.WIDE.U32 R18, R19, 0x2, R20 ;  /* 0x0000000213127825 */ /* 0x000fcc00078e0014 */
[----:B------:R-:W5:Y:S01]  /*03b0*/  LDG.E.U16 R18, desc[UR6][R18.64] ;  /* 0x0000000612127981 */ /* 0x000f62000c1e1500 */
[----:B--2---:R-:W-:Y:S02]  /*03c0*/  HADD2.F32 R26, -RZ, R26.H0_H0 ;  /* 0x2000001aff1a7230 */ /* 0x004fe40000004100 */
[----:B---3--:R-:W-:-:S05]  /*03d0*/  HADD2.F32 R23, -RZ, R22.H0_H0 ;  /* 0x20000016ff177230 */ /* 0x008fca0000004100 */
[----:B------:R-:W-:Y:S01]  /*03e0*/  FFMA R24, R26, R23, R24 ;  /* 0x000000171a187223 */ /* 0x000fe20000000018 */
[----:B----4-:R-:W-:Y:S02]  /*03f0*/  HADD2.F32 R26, -RZ, R28.H0_H0 ;  /* 0x2000001cff1a7230 */ /* 0x010fe40000004100 */
[----:B-----5:R-:W-:Y:S02]  /*0400*/  HADD2.F32 R27, -RZ, R27.H0_H0 ;  /* 0x2000001bff1b7230 */ /* 0x020fe40000004100 */
[----:B------:R-:W-:-:S04]  /*0410*/  IMAD.WIDE.U32 R22, R10, 0x2, R16 ;  /* 0x000000020a167825 */ /* 0x000fc800078e0010 */
[----:B------:R-:W-:Y:S01]  /*0420*/  FFMA R24, R27, R26, R24 ;  /* 0x0000001a1b187223 */ /* 0x000fe20000000018 */
[----:B------:R-:W-:Y:S01]  /*0430*/  IMAD.WIDE.U32 R26, R15, 0x2, R20 ;  /* 0x000000020f1a7825 */ /* 0x000fe200078e0014 */
[----:B------:R0:W2:Y:S05]  /*0440*/  LDG.E.U16 R28, desc[UR6][R22.64] ;  /* 0x00000006161c7981 */ /* 0x0000aa000c1e1500 */
[----:B------:R1:W3:Y:S01]  /*0450*/  LDG.E.U16 R26, desc[UR6][R26.64] ;  /* 0x000000061a1a7981 */ /* 0x0002e2000c1e1500 */
[----:B0-----:R-:W-:-:S06]  /*0460*/  IMAD.WIDE.U32 R22, R12, 0x2, R16 ;  /* 0x000000020c167825 */ /* 0x001fcc00078e0010 */
[----:B------:R0:W4:Y:S01]  /*0470*/  LDG.E.U16 R22, desc[UR6][R22.64] ;  /* 0x0000000616167981 */ /* 0x000122000c1e1500 */
[C---:B-1----:R-:W-:Y:S02]  /*0480*/  IADD3 R27, PT, PT, R15.reuse, 0x2, RZ ;  /* 0x000000020f1b7810 */ /* 0x042fe40007ffe0ff */
[----:B0-----:R-:W-:Y:S01]  /*0490*/  IADD3 R23, PT, PT, R15, 0x4, RZ ;  /* 0x000000040f177810 */ /* 0x001fe20007ffe0ff */
[----:B--2---:R-:W-:Y:S02]  /*04a0*/  HADD2.F32 R28, -RZ, R28.H0_H0 ;  /* 0x2000001cff1c7230 */ /* 0x004fe40000004100 */
[----:B---3--:R-:W-:-:S05]  /*04b0*/  HADD2.F32 R29, -RZ, R26.H0_H0 ;  /* 0x2000001aff1d7230 */ /* 0x008fca0000004100 */
[----:B------:R-:W-:Y:S01]  /*04c0*/  FFMA R24, R29, R28, R24 ;  /* 0x0000001c1d187223 */ /* 0x000fe20000000018 */
[----:B------:R-:W-:Y:S02]  /*04d0*/  HADD2.F32 R29, -RZ, R18.H0_H0 ;  /* 0x20000012ff1d7230 */ /* 0x000fe40000004100 */
[----:B------:R-:W-:-:S04]  /*04e0*/  IMAD.WIDE.U32 R18, R27, 0x2, R20 ;  /* 0x000000021b127825 */ /* 0x000fc800078e0014 */
[----:B----4-:R-:W-:Y:S01]  /*04f0*/  HADD2.F32 R26, -RZ, R22.H0_H0 ;  /* 0x20000016ff1a7230 */ /* 0x010fe20000004100 */
[----:B------:R-:W-:-:S04]  /*0500*/  IADD3 R28, PT, PT, R15, 0x3, RZ ;  /* 0x000000030f1c7810 */ /* 0x000fc80007ffe0ff */
[----:B------:R-:W-:Y:S02]  /*0510*/  FFMA R26, R29, R26, R24 ;  /* 0x0000001a1d1a7223 */ /* 0x000fe40000000018 */
[----:B------:R0:W2:Y:S01]  /*0520*/  LDG.E.U16 R24, desc[UR6][R18.64] ;  /* 0x0000000612187981 */ /* 0x0000a2000c1e1500 */
[----:B------:R-:W-:-:S04]  /*0530*/  IMAD.WIDE.U32 R28, R28, 0x2, R20 ;  /* 0x000000021c1c7825 */ /* 0x000fc800078e0014 */
[----:B------:R-:W-:Y:S01]  /*0540*/  IMAD.WIDE.U32 R20, R23, 0x2, R20 ;  /* 0x0000000217147825 */ /* 0x000fe200078e0014 */
[----:B------:R-:W3:Y:S03]  /*0550*/  LDG.E.U16 R27, desc[UR6][R28.64] ;  /* 0x000000061c1b7981 */ /* 0x000ee6000c1e1500 */
[--C-:B0-----:R-:W-:Y:S02]  /*0560*/  IMAD.WIDE.U32 R18, R14, 0x2, R16.reuse ;  /* 0x000000020e127825 */ /* 0x101fe400078e0010 */
[----:B------:R-:W4:Y:S02]  /*0570*/  LDG.E.U16 R20, desc[UR6][R20.64] ;  /* 0x0000000614147981 */ /* 0x000f24000c1e1500 */
[--C-:B------:R-:W-:Y:S02]  /*0580*/  IMAD.WIDE.U32 R22, R9, 0x2, R16.reuse ;  /* 0x0000000209167825 */ /* 0x100fe400078e0010 */
[----:B------:R-:W5:Y:S02]  /*0590*/  LDG.E.U16 R18, desc[UR6][R18.64] ;  /* 0x0000000612127981 */ /* 0x000f64000c1e1500 */
[----:B------:R-:W-:-:S02]  /*05a0*/  IMAD.WIDE.U32 R16, R11, 0x2, R16 ;  /* 0x000000020b107825 */ /* 0x000fc400078e0010 */
[----:B------:R-:W4:Y:S04]  /*05b0*/  LDG.E.U16 R22, desc[UR6][R22.64] ;  /* 0x0000000616167981 */ /* 0x000f28000c1e1500 */
[----:B------:R-:W4:Y:S01]  /*05c0*/  LDG.E.U16 R16, desc[UR6][R16.64] ;  /* 0x0000000610107981 */ /* 0x000f22000c1e1500 */
[----:B------:R-:W-:-:S04]  /*05d0*/  IADD3 R25, PT, PT, R25, 0x8, RZ ;  /* 0x0000000819197810 */ /* 0x000fc80007ffe0ff */
[----:B------:R-:W-:Y:S02]  /*05e0*/  ISETP.NE.AND P1, PT, R25, RZ, PT ;  /* 0x000000ff1900720c */ /* 0x000fe40003f25270 */
[----:B------:R-:W-:Y:S02]  /*05f0*/  IADD3 R15, PT, PT, R15, 0x8, RZ ;  /* 0x000000080f0f7810 */ /* 0x000fe40007ffe0ff */
[C---:B------:R-:W-:Y:S02]  /*0600*/  LEA R4, R5.reuse, R4, 0x3 ;  /* 0x0000000405047211 */ /* 0x040fe400078e18ff */
[C---:B------:R-:W-:Y:S02]  /*0610*/  LEA R8, R5.reuse, R8, 0x3 ;  /* 0x0000000805087211 */ /* 0x040fe400078e18ff */
[C---:B------:R-:W-:Y:S02]  /*0620*/  LEA R10, R5.reuse, R10, 0x3 ;  /* 0x0000000a050a7211 */ /* 0x040fe400078e18ff */
[----:B------:R-:W-:-:S02]  /*0630*/  LEA R12, R5, R12, 0x3 ;  /* 0x0000000c050c7211 */ /* 0x000fc400078e18ff */
[C---:B------:R-:W-:Y:S02]  /*0640*/  LEA R14, R5.reuse, R14, 0x3 ;  /* 0x0000000e050e7211 */ /* 0x040fe400078e18ff */
[C---:B------:R-:W-:Y:S02]  /*0650*/  LEA R9, R5.reuse, R9, 0x3 ;  /* 0x0000000905097211 */ /* 0x040fe400078e18ff */
[C---:B------:R-:W-:Y:S02]  /*0660*/  LEA R11, R5.reuse, R11, 0x3 ;  /* 0x0000000b050b7211 */ /* 0x040fe400078e18ff */
[----:B------:R-:W-:Y:S01]  /*0670*/  LEA R13, R5, R13, 0x3 ;  /* 0x0000000d050d7211 */ /* 0x000fe200078e18ff */
[----:B--2---:R-:W-:Y:S02]  /*0680*/  HADD2.F32 R24, -RZ, R24.H0_H0 ;  /* 0x20000018ff187230 */ /* 0x004fe40000004100 */
[----:B---3--:R-:W-:Y:S02]  /*0690*/  HADD2.F32 R27, -RZ, R27.H0_H0 ;  /* 0x2000001bff1b7230 */ /* 0x008fe40000004100 */
[----:B-----5:R-:W-:-:S02]  /*06a0*/  HADD2.F32 R29, -RZ, R18.H0_H0 ;  /* 0x20000012ff1d7230 */ /* 0x020fc40000004100 */
[----:B----4-:R-:W-:-:S03]  /*06b0*/  HADD2.F32 R28, -RZ, R22.H0_H0 ;  /* 0x20000016ff1c7230 */ /* 0x010fc60000004100 */
[----:B------:R-:W-:Y:S01]  /*06c0*/  FFMA R24, R24, R29, R26 ;  /* 0x0000001d18187223 */ /* 0x000fe2000000001a */
[----:B------:R-:W-:Y:S02]  /*06d0*/  HADD2.F32 R19, -RZ, R20.H0_H0 ;  /* 0x20000014ff137230 */ /* 0x000fe40000004100 */
[----:B------:R-:W-:Y:S02]  /*06e0*/  HADD2.F32 R18, -RZ, R16.H0_H0 ;  /* 0x20000010ff127230 */ /* 0x000fe40000004100 */
[----:B------:R-:W-:-:S04]  /*06f0*/  FFMA R24, R27, R28, R24 ;  /* 0x0000001c1b187223 */ /* 0x000fc80000000018 */
[----:B------:R-:W-:Y:S01]  /*0700*/  FFMA R24, R19, R18, R24 ;  /* 0x0000001213187223 */ /* 0x000fe20000000018 */
[----:B------:R-:W-:Y:S06]  /*0710*/  @P1 BRA `(.L_x_13) ;  /* 0xfffffff800cc1947 */ /* 0x000fec000383ffff */
.L_x_12:
[----:B------:R-:W-:Y:S05]  /*0720*/  @!P0 BRA `(.L_x_11) ;  /* 0x00000004003c8947 */ /* 0x000fea0003800000 */
[----:B------:R-:W-:Y:S02]  /*0730*/  ISETP.GE.U32.AND P0, PT, R6, 0x4, PT ;  /* 0x000000040600780c */ /* 0x000fe40003f06070 */
[----:B------:R-:W-:-:S04]  /*0740*/  LOP3.LUT R22, R2, 0x3, RZ, 0xc0, !PT ;  /* 0x0000000302167812 */ /* 0x000fc800078ec0ff */
[----:B------:R-:W-:-:S07]  /*0750*/  ISETP.NE.AND P1, PT, R22, RZ, PT ;  /* 0x000000ff1600720c */ /* 0x000fce0003f25270 */
[----:B------:R-:W-:Y:S06]  /*0760*/  @!P0 BRA `(.L_x_14) ;  /* 0x00000000009c8947 */ /* 0x000fec0003800000 */
[----:B------:R-:W0:Y:S01]  /*0770*/  LDC.64 R8, c[0x0][0x388] ;  /* 0x0000e200ff087b82 */ /* 0x000e220000000a00 */
[----:B------:R-:W-:Y:S02]  /*0780*/  IMAD R13, R3, R2, R7 ;  /* 0x00000002030d7224 */ /* 0x000fe400078e0207 */
[----:B------:R-:W-:-:S03]  /*0790*/  IMAD R6, R7, R5, R0 ;  /* 0x0000000507067224 */ /* 0x000fc600078e0200 */
[C---:B------:R-:W-:Y:S02]  /*07a0*/  IADD3 R21, PT, PT, R13.reuse, 0x1, RZ ;  /* 0x000000010d157810 */ /* 0x040fe40007ffe0ff */
[----:B------:R-:W1:Y:S01]  /*07b0*/  LDC.64 R10, c[0x0][0x380] ;  /* 0x0000e000ff0a7b82 */ /* 0x000e620000000a00 */
[C---:B------:R-:W-:Y:S02]  /*07c0*/  IADD3 R15, PT, PT, R13.reuse, 0x2, RZ ;  /* 0x000000020d0f7810 */ /* 0x040fe40007ffe0ff */
[----:B------:R-:W-:Y:S01]  /*07d0*/  IADD3 R23, PT, PT, R13, 0x3, RZ ;  /* 0x000000030d177810 */ /* 0x000fe20007ffe0ff */
[C---:B0-----:R-:W-:Y:S01]  /*07e0*/  IMAD.WIDE.U32 R18, R6.reuse, 0x2, R8 ;  /* 0x0000000206127825 */ /* 0x041fe200078e0008 */
[----:B------:R-:W-:-:S04]  /*07f0*/  IADD3 R6, PT, PT, R6, R5, RZ ;  /* 0x0000000506067210 */ /* 0x000fc80007ffe0ff */
[CC--:B------:R-:W-:Y:S01]  /*0800*/  IADD3 R14, PT, PT, R6.reuse, R5.reuse, RZ ;  /* 0x00000005060e7210 */ /* 0x0c0fe20007ffe0ff */
[--C-:B-1----:R-:W-:Y:S01]  /*0810*/  IMAD.WIDE.U32 R26, R13, 0x2, R10.reuse ;  /* 0x000000020d1a7825 */ /* 0x102fe200078e000a */
[----:B------:R-:W2:Y:S03]  /*0820*/  LDG.E.U16 R18, desc[UR6][R18.64] ;  /* 0x0000000612127981 */ /* 0x000ea6000c1e1500 */
[----:B------:R-:W-:Y:S01]  /*0830*/  IMAD.WIDE.U32 R20, R21, 0x2, R10 ;  /* 0x0000000215147825 */ /* 0x000fe200078e000a */
[----:B------:R-:W3:Y:S03]  /*0840*/  LDG.E.U16 R4, desc[UR6][R26.64] ;  /* 0x000000061a047981 */ /* 0x000ee6000c1e1500 */
[----:B------:R-:W-:Y:S01]  /*0850*/  IMAD.WIDE.U32 R16, R6, 0x2, R8 ;  /* 0x0000000206107825 */ /* 0x000fe200078e0008 */
[----:B------:R-:W-:Y:S01]  /*0860*/  IADD3 R25, PT, PT, R14, R5, RZ ;  /* 0x000000050e197210 */ /* 0x000fe20007ffe0ff */
[----:B------:R-:W4:Y:S02]  /*0870*/  LDG.E.U16 R20, desc[UR6][R20.64] ;  /* 0x0000000614147981 */ /* 0x000f24000c1e1500 */
[----:B------:R-:W-:-:S02]  /*0880*/  IMAD.WIDE.U32 R12, R15, 0x2, R10 ;  /* 0x000000020f0c7825 */ /* 0x000fc400078e000a */
[----:B------:R-:W5:Y:S02]  /*0890*/  LDG.E.U16 R16, desc[UR6][R16.64] ;  /* 0x0000000610107981 */ /* 0x000f64000c1e1500 */
[----:B------:R-:W-:Y:S02]  /*08a0*/  IMAD.WIDE.U32 R14, R14, 0x2, R8 ;  /* 0x000000020e0e7825 */ /* 0x000fe400078e0008 */
[----:B------:R-:W5:Y:S02]  /*08b0*/  LDG.E.U16 R12, desc[UR6][R12.64] ;  /* 0x000000060c0c7981 */ /* 0x000f64000c1e1500 */
[----:B------:R-:W-:Y:S02]  /*08c0*/  IMAD.WIDE.U32 R10, R23, 0x2, R10 ;  /* 0x00000002170a7825 */ /* 0x000fe400078e000a */
[----:B------:R-:W5:Y:S02]  /*08d0*/  LDG.E.U16 R14, desc[UR6][R14.64] ;  /* 0x000000060e0e7981 */ /* 0x000f64000c1e1500 */
[----:B------:R-:W-:-:S02]  /*08e0*/  IMAD.WIDE.U32 R8, R25, 0x2, R8 ;  /* 0x0000000219087825 */ /* 0x000fc400078e0008 */
[----:B------:R-:W5:Y:S04]  /*08f0*/  LDG.E.U16 R10, desc[UR6][R10.64] ;  /* 0x000000060a0a7981 */ /* 0x000f68000c1e1500 */
[----:B------:R-:W5:Y:S01]  /*0900*/  LDG.E.U16 R8, desc[UR6][R8.64] ;  /* 0x0000000608087981 */ /* 0x000f62000c1e1500 */
[----:B------:R-:W-:Y:S01]  /*0910*/  IADD3 R7, PT, PT, R7, 0x4, RZ ;  /* 0x0000000407077810 */ /* 0x000fe20007ffe0ff */
[----:B--2---:R-:W-:Y:S02]  /*0920*/  HADD2.F32 R18, -RZ, R18.H0_H0 ;  /* 0x20000012ff127230 */ /* 0x004fe40000004100 */
[----:B---3--:R-:W-:Y:S02]  /*0930*/  HADD2.F32 R19, -RZ, R4.H0_H0 ;  /* 0x20000004ff137230 */ /* 0x008fe40000004100 */
[----:B----4-:R-:W-:-:S03]  /*0940*/  HADD2.F32 R21, -RZ, R20.H0_H0 ;  /* 0x20000014ff157230 */ /* 0x010fc60000004100 */
[----:B------:R-:W-:Y:S01]  /*0950*/  FFMA R18, R19, R18, R24 ;  /* 0x0000001213127223 */ /* 0x000fe20000000018 */
[----:B-----5:R-:W-:Y:S02]  /*0960*/  HADD2.F32 R4, -RZ, R16.H0_H0 ;  /* 0x20000010ff047230 */ /* 0x020fe40000004100 */
[----:B------:R-:W-:-:S03]  /*0970*/  HADD2.F32 R17, -RZ, R12.H0_H0 ;  /* 0x2000000cff117230 */ /* 0x000fc60000004100 */
[----:B------:R-:W-:Y:S01]  /*0980*/  FFMA R4, R21, R4, R18 ;  /* 0x0000000415047223 */ /* 0x000fe20000000012 */
[----:B------:R-:W-:Y:S02]  /*0990*/  HADD2.F32 R6, -RZ, R14.H0_H0 ;  /* 0x2000000eff067230 */ /* 0x000fe40000004100 */
[----:B------:R-:W-:-:S03]  /*09a0*/  HADD2.F32 R13, -RZ, R10.H0_H0 ;  /* 0x2000000aff0d7230 */ /* 0x000fc60000004100 */
[----:B------:R-:W-:Y:S01]  /*09b0*/  FFMA R4, R17, R6, R4 ;  /* 0x0000000611047223 */ /* 0x000fe20000000004 */
[----:B------:R-:W-:-:S05]  /*09c0*/  HADD2.F32 R24, -RZ, R8.H0_H0 ;  /* 0x20000008ff187230 */ /* 0x000fca0000004100 */
[----:B------:R-:W-:-:S07]  /*09d0*/  FFMA R24, R13, R24, R4 ;  /* 0x000000180d187223 */ /* 0x000fce0000000004 */
.L_x_14:
[----:B------:R-:W-:Y:S05]  /*09e0*/  @!P1 BRA `(.L_x_11) ;  /* 0x00000000008c9947 */ /* 0x000fea0003800000 */
[----:B------:R-:W0:Y:S01]  /*09f0*/  LDC.64 R16, c[0x0][0x380] ;  /* 0x0000e000ff107b82 */ /* 0x000e220000000a00 */
[----:B------:R-:W-:Y:S02]  /*0a00*/  ISETP.NE.AND P0, PT, R22, 0x1, PT ;  /* 0x000000011600780c */ /* 0x000fe40003f05270 */
[----:B------:R-:W-:-:S04]  /*0a10*/  LOP3.LUT R4, R2, 0x1, RZ, 0xc0, !PT ;  /* 0x0000000102047812 */ /* 0x000fc800078ec0ff */
[----:B------:R-:W-:Y:S01]  /*0a20*/  ISETP.NE.U32.AND P1, PT, R4, 0x1, PT ;  /* 0x000000010400780c */ /* 0x000fe20003f25070 */
[----:B------:R-:W1:Y:S06]  /*0a30*/  LDC.64 R12, c[0x0][0x388] ;  /* 0x0000e200ff0c7b82 */ /* 0x000e6c0000000a00 */
[----:B------:R-:W-:Y:S02]  /*0a40*/  @P0 IMAD R15, R3, R2, R7 ;  /* 0x00000002030f0224 */ /* 0x000fe400078e0207 */
[----:B------:R-:W2:Y:S01]  /*0a50*/  LDC.64 R10, c[0x0][0x380] ;  /* 0x0000e000ff0a7b82 */ /* 0x000ea20000000a00 */
[C---:B------:R-:W-:Y:S01]  /*0a60*/  @P0 IMAD R14, R7.reuse, R5, R0 ;  /* 0x00000005070e0224 */ /* 0x040fe200078e0200 */
[----:B------:R-:W-:-:S02]  /*0a70*/  @P0 IADD3 R7, PT, PT, R7, 0x2, RZ ;  /* 0x0000000207070810 */ /* 0x000fc40007ffe0ff */
[C---:B------:R-:W-:Y:S02]  /*0a80*/  @P0 IADD3 R21, PT, PT, R15.reuse, 0x1, RZ ;  /* 0x000000010f150810 */ /* 0x040fe40007ffe0ff */
[----:B------:R-:W-:Y:S02]  /*0a90*/  @P0 IADD3 R23, PT, PT, R14, R5, RZ ;  /* 0x000000050e170210 */ /* 0x000fe40007ffe0ff */
[----:B------:R-:W3:Y:S01]  /*0aa0*/  LDC.64 R8, c[0x0][0x388] ;  /* 0x0000e200ff087b82 */ /* 0x000ee20000000a00 */
[----:B0-----:R-:W-:-:S04]  /*0ab0*/  @P0 IMAD.WIDE.U32 R18, R15, 0x2, R16 ;  /* 0x000000020f120825 */ /* 0x001fc800078e0010 */
[----:B------:R-:W-:Y:S01]  /*0ac0*/  @P0 IMAD.WIDE.U32 R16, R21, 0x2, R16 ;  /* 0x0000000215100825 */ /* 0x000fe200078e0010 */
[----:B------:R-:W4:Y:S03]  /*0ad0*/  @P0 LDG.E.U16 R4, desc[UR6][R18.64] ;  /* 0x0000000612040981 */ /* 0x000f26000c1e1500 */
[----:B-1----:R-:W-:Y:S02]  /*0ae0*/  @P0 IMAD.WIDE.U32 R14, R14, 0x2, R12 ;  /* 0x000000020e0e0825 */ /* 0x002fe400078e000c */
[----:B------:R-:W5:Y:S02]  /*0af0*/  @P0 LDG.E.U16 R16, desc[UR6][R16.64] ;  /* 0x0000000610100981 */ /* 0x000f64000c1e1500 */
[----:B------:R-:W-:Y:S02]  /*0b00*/  @!P1 IMAD R21, R3, R2, R7 ;  /* 0x0000000203159224 */ /* 0x000fe400078e0207 */
[----:B------:R-:W-:Y:S01]  /*0b10*/  @P0 IMAD.WIDE.U32 R12, R23, 0x2, R12 ;  /* 0x00000002170c0825 */ /* 0x000fe200078e000c */
[----:B------:R-:W5:Y:S03]  /*0b20*/  @P0 LDG.E.U16 R14, desc[UR6][R14.64] ;  /* 0x000000060e0e0981 */ /* 0x000f66000c1e1500 */
[----:B------:R-:W-:-:S02]  /*0b30*/  @!P1 IMAD R7, R7, R5, R0 ;  /* 0x0000000507079224 */ /* 0x000fc400078e0200 */
[----:B--2---:R-:W-:Y:S01]  /*0b40*/  @!P1 IMAD.WIDE.U32 R10, R21, 0x2, R10 ;  /* 0x00000002150a9825 */ /* 0x004fe200078e000a */
[----:B------:R-:W2:Y:S03]  /*0b50*/  @P0 LDG.E.U16 R12, desc[UR6][R12.64] ;  /* 0x000000060c0c0981 */ /* 0x000ea6000c1e1500 */
[----:B---3--:R-:W-:Y:S02]  /*0b60*/  @!P1 IMAD.WIDE.U32 R8, R7, 0x2, R8 ;  /* 0x0000000207089825 */ /* 0x008fe400078e0008 */
[----:B------:R-:W3:Y:S04]  /*0b70*/  @!P1 LDG.E.U16 R10, desc[UR6][R10.64] ;  /* 0x000000060a0a9981 */ /* 0x000ee8000c1e1500 */
[----:B------:R-:W3:Y:S01]  /*0b80*/  @!P1 LDG.E.U16 R8, desc[UR6][R8.64] ;  /* 0x0000000608089981 */ /* 0x000ee2000c1e1500 */
[----:B----4-:R-:W-:-:S02]  /*0b90*/  @P0 HADD2.F32 R7, -RZ, R4.H0_H0 ;  /* 0x20000004ff070230 */ /* 0x010fc40000004100 */
[----:B-----5:R-:W-:Y:S02]  /*0ba0*/  @P0 HADD2.F32 R19, -RZ, R16.H0_H0 ;  /* 0x20000010ff130230 */ /* 0x020fe40000004100 */
[----:B------:R-:W-:-:S05]  /*0bb0*/  @P0 HADD2.F32 R2, -RZ, R14.H0_H0 ;  /* 0x2000000eff020230 */ /* 0x000fca0000004100 */
[----:B------:R-:W-:Y:S01]  /*0bc0*/  @P0 FFMA R4, R7, R2, R24 ;  /* 0x0000000207040223 */ /* 0x000fe20000000018 */
[----:B--2---:R-:W-:Y:S02]  /*0bd0*/  @P0 HADD2.F32 R6, -RZ, R12.H0_H0 ;  /* 0x2000000cff060230 */ /* 0x004fe40000004100 */
[----:B---3--:R-:W-:-:S03]  /*0be0*/  @!P1 HADD2.F32 R7, -RZ, R10.H0_H0 ;  /* 0x2000000aff079230 */ /* 0x008fc60000004100 */
[----:B------:R-:W-:Y:S01]  /*0bf0*/  @P0 FFMA R24, R19, R6, R4 ;  /* 0x0000000613180223 */ /* 0x000fe20000000004 */
[----:B------:R-:W-:-:S05]  /*0c00*/  @!P1 HADD2.F32 R2, -RZ, R8.H0_H0 ;  /* 0x20000008ff029230 */ /* 0x000fca0000004100 */
[----:B------:R-:W-:-:S07]  /*0c10*/  @!P1 FFMA R24, R7, R2, R24 ;  /* 0x0000000207189223 */ /* 0x000fce0000000018 */
.L_x_11:
[----:B------:R-:W0:Y:S01]  /*0c20*/  LDC.64 R6, c[0x0][0x390] ;  /* 0x0000e400ff067b82 */ /* 0x000e220000000a00 */
[----:B------:R-:W-:Y:S01]  /*0c30*/  IMAD R3, R3, R5, R0 ;  /* 0x0000000503037224 */ /* 0x000fe200078e0200 */
[----:B------:R-:W1:Y:S01]  /*0c40*/  LDCU UR5, c[0x0][0x3a8] ;  /* 0x00007500ff0577ac */ /* 0x000e620008000800 */
[----:B------:R-:W2:Y:S02]  /*0c50*/  LDCU UR8, c[0x0][0x3a4] ;  /* 0x00007480ff0877ac */ /* 0x000ea40008000800 */
[----:B0-----:R-:W-:-:S05]  /*0c60*/  IMAD.WIDE.U32 R2, R3, 0x4, R6 ;  /* 0x0000000403027825 */ /* 0x001fca00078e0006 */
[----:B------:R-:W1:Y:S02]  /*0c70*/  LDG.E R0, desc[UR6][R2.64] ;  /* 0x0000000602007981 */ /* 0x000e64000c1e1900 */
[----:B-1----:R-:W-:-:S04]  /*0c80*/  FMUL R5, R0, UR5 ;  /* 0x0000000500057c20 */ /* 0x002fc80008400000 */
[----:B--2---:R-:W-:-:S05]  /*0c90*/  FFMA R5, R24, UR8, R5 ;  /* 0x0000000818057c23 */ /* 0x004fca0008000005 */
[----:B------:R-:W-:Y:S01]  /*0ca0*/  STG.E desc[UR6][R2.64], R5 ;  /* 0x0000000502007986 */ /* 0x000fe2000c101906 */
[----:B------:R-:W-:Y:S05]  /*0cb0*/  EXIT ;  /* 0x000000000000794d */ /* 0x000fea0003800000 */
.L_x_15:
        /* <DEDUP_REMOVED lines=12> */
.L_x_17:


//--------------------- .nv.shared.reserved.0     --------------------------
	.section	.nv.shared.reserved.0,"aw",@nobits
	.weak		__nv_reservedSMEM_offset_0_alias
	.size		__nv_reservedSMEM_offset_0_alias, 0, 64
	.other		__nv_reservedSMEM_offset_0_alias,@"STO_CUDA_RESERVED_SHARED STV_DEFAULT"
__nv_reservedSMEM_offset_0_alias:
	.zero		0
	.zero		64


//--------------------- .nv.constant0._Z12wmma_examplePK6__halfS1_Pfiiiff --------------------------
	.section	.nv.constant0._Z12wmma_examplePK6__halfS1_Pfiiiff,"a",@progbits
	.sectionflags	@""
	.align	4
.nv.constant0._Z12wmma_examplePK6__halfS1_Pfiiiff:
	.zero		940


//--------------------- .nv.constant0._Z11simple_gemmPK6__halfS1_Pfiiiff --------------------------
	.section	.nv.constant0._Z11simple_gemmPK6__halfS1_Pfiiiff,"a",@progbits
	.sectionflags	@""
	.align	4
.nv.constant0._Z11simple_gemmPK6__halfS1_Pfiiiff:
	.zero		940


//--------------------- SYMBOLS --------------------------

	.type		.nv.reservedSmem.offset0,@object
	.size		.nv.reservedSmem.offset0,0x4
